	.target	sm_90a

	.elftype	@"ET_EXEC"


//--------------------- .note.nv.tkinfo           --------------------------
	.section	.note.nv.tkinfo,"",@"SHT_NOTE"
	.sectionflags	@"SHF_NOTE_NV_TKINFO"
	.tkinfo
        /*0018*/ 	.word	0x00000002
        /*0030*/ 	.string	""
        /*0030*/ 	.string	"ptxas"
        /*0030*/ 	.string	"Cuda compilation tools, release 13.0, V13.0.88"
        /*0030*/ 	.string	"Build cuda_13.0.r13.0/compiler.36424714_0"
        /*0030*/ 	.string	"-v  -suppress-debug-info  -lineinfo  -arch sm_90a "



//--------------------- .note.nv.cuinfo           --------------------------
	.section	.note.nv.cuinfo,"",@"SHT_NOTE"
	.sectionflags	@"SHF_NOTE_NV_CUINFO"
        /*0018*/ 	.short	0x0002
        /*001a*/ 	.short	0x005a
        /*001c*/ 	.short	0x0082
	.zero		2


//--------------------- .nv.info                  --------------------------
	.section	.nv.info,"",@"SHT_CUDA_INFO"
	.align	4


	//----- nvinfo : EIATTR_REGCOUNT
	.align		4
        /*0000*/ 	.byte	0x04, 0x2f
        /*0002*/ 	.short	(.L_1 - .L_0)
	.align		4
.L_0:
        /*0004*/ 	.word	index@(matmul_kernel)
        /*0008*/ 	.word	0x000000ff


	//----- nvinfo : EIATTR_FRAME_SIZE
	.align		4
.L_1:
        /*000c*/ 	.byte	0x04, 0x11
        /*000e*/ 	.short	(.L_3 - .L_2)
	.align		4
.L_2:
        /*0010*/ 	.word	index@(matmul_kernel)
        /*0014*/ 	.word	0x00000010


	//----- nvinfo : EIATTR_MIN_STACK_SIZE
	.align		4
.L_3:
        /*0018*/ 	.byte	0x04, 0x12
        /*001a*/ 	.short	(.L_5 - .L_4)
	.align		4
.L_4:
        /*001c*/ 	.word	index@(matmul_kernel)
        /*0020*/ 	.word	0x00000010
.L_5:


//--------------------- .nv.compat                --------------------------
	.section	.nv.compat,"",@"SHT_CUDA_COMPAT_INFO"
	.align	4
        /*0000*/ 	.byte	0x02, 0x09, 0x01, 0x00, 0x02, 0x02, 0x02, 0x00, 0x02, 0x05, 0x05, 0x00, 0x03, 0x07, 0x01, 0x01
        /*0010*/ 	.byte	0x02, 0x03, 0x00, 0x00, 0x02, 0x06, 0x01, 0x00, 0x04, 0x0b, 0x08, 0x00, 0x00, 0x00, 0x00, 0x00
        /*0020*/ 	.byte	0x00, 0x00, 0x00, 0x00


//--------------------- .nv.info.matmul_kernel    --------------------------
	.section	.nv.info.matmul_kernel,"",@"SHT_CUDA_INFO"
	.sectionflags	@""
	.align	4


	//----- nvinfo : EIATTR_CUDA_API_VERSION
	.align		4
        /*0000*/ 	.byte	0x04, 0x37
        /*0002*/ 	.short	(.L_7 - .L_6)
.L_6:
        /*0004*/ 	.word	0x00000082


	//----- nvinfo : EIATTR_KPARAM_INFO
	.align		4
.L_7:
        /*0008*/ 	.byte	0x04, 0x17
        /*000a*/ 	.short	(.L_9 - .L_8)
.L_8:
        /*000c*/ 	.word	0x00000000
        /*0010*/ 	.short	0x000d
        /*0012*/ 	.short	0x0048
        /*0014*/ 	.byte	0x00, 0xf4, 0x21, 0x00


	//----- nvinfo : EIATTR_KPARAM_INFO
	.align		4
.L_9:
        /*0018*/ 	.byte	0x04, 0x17
        /*001a*/ 	.short	(.L_11 - .L_10)
.L_10:
        /*001c*/ 	.word	0x00000000
        /*0020*/ 	.short	0x000c
        /*0022*/ 	.short	0x0040
        /*0024*/ 	.byte	0x00, 0xf4, 0x21, 0x00


	//----- nvinfo : EIATTR_KPARAM_INFO
	.align		4
.L_11:
        /*0028*/ 	.byte	0x04, 0x17
        /*002a*/ 	.short	(.L_13 - .L_12)
.L_12:
        /*002c*/ 	.word	0x00000000
        /*0030*/ 	.short	0x000b
        /*0032*/ 	.short	0x0038
        /*0034*/ 	.byte	0x00, 0xf0, 0x11, 0x00


	//----- nvinfo : EIATTR_KPARAM_INFO
	.align		4
.L_13:
        /*0038*/ 	.byte	0x04, 0x17
        /*003a*/ 	.short	(.L_15 - .L_14)
.L_14:
        /*003c*/ 	.word	0x00000000
        /*0040*/ 	.short	0x000a
        /*0042*/ 	.short	0x0034
        /*0044*/ 	.byte	0x00, 0xf0, 0x11, 0x00


	//----- nvinfo : EIATTR_KPARAM_INFO
	.align		4
.L_15:
        /*0048*/ 	.byte	0x04, 0x17
        /*004a*/ 	.short	(.L_17 - .L_16)
.L_16:
        /*004c*/ 	.word	0x00000000
        /*0050*/ 	.short	0x0009
        /*0052*/ 	.short	0x0030
        /*0054*/ 	.byte	0x00, 0xf0, 0x11, 0x00


	//----- nvinfo : EIATTR_KPARAM_INFO
	.align		4
.L_17:
        /*0058*/ 	.byte	0x04, 0x17
        /*005a*/ 	.short	(.L_19 - .L_18)
.L_18:
        /*005c*/ 	.word	0x00000000
        /*0060*/ 	.short	0x0008
        /*0062*/ 	.short	0x002c
        /*0064*/ 	.byte	0x00, 0xf0, 0x11, 0x00


	//----- nvinfo : EIATTR_KPARAM_INFO
	.align		4
.L_19:
        /*0068*/ 	.byte	0x04, 0x17
        /*006a*/ 	.short	(.L_21 - .L_20)
.L_20:
        /*006c*/ 	.word	0x00000000
        /*0070*/ 	.short	0x0007
        /*0072*/ 	.short	0x0028
        /*0074*/ 	.byte	0x00, 0xf0, 0x11, 0x00


	//----- nvinfo : EIATTR_KPARAM_INFO
	.align		4
.L_21:
        /*0078*/ 	.byte	0x04, 0x17
        /*007a*/ 	.short	(.L_23 - .L_22)
.L_22:
        /*007c*/ 	.word	0x00000000
        /*0080*/ 	.short	0x0006
        /*0082*/ 	.short	0x0024
        /*0084*/ 	.byte	0x00, 0xf0, 0x11, 0x00


	//----- nvinfo : EIATTR_KPARAM_INFO
	.align		4
.L_23:
        /*0088*/ 	.byte	0x04, 0x17
        /*008a*/ 	.short	(.L_25 - .L_24)
.L_24:
        /*008c*/ 	.word	0x00000000
        /*0090*/ 	.short	0x0005
        /*0092*/ 	.short	0x0020
        /*0094*/ 	.byte	0x00, 0xf0, 0x11, 0x00


	//----- nvinfo : EIATTR_KPARAM_INFO
	.align		4
.L_25:
        /*0098*/ 	.byte	0x04, 0x17
        /*009a*/ 	.short	(.L_27 - .L_26)
.L_26:
        /*009c*/ 	.word	0x00000000
        /*00a0*/ 	.short	0x0004
        /*00a2*/ 	.short	0x001c
        /*00a4*/ 	.byte	0x00, 0xf0, 0x11, 0x00


	//----- nvinfo : EIATTR_KPARAM_INFO
	.align		4
.L_27:
        /*00a8*/ 	.byte	0x04, 0x17
        /*00aa*/ 	.short	(.L_29 - .L_28)
.L_28:
        /*00ac*/ 	.word	0x00000000
        /*00b0*/ 	.short	0x0003
        /*00b2*/ 	.short	0x0018
        /*00b4*/ 	.byte	0x00, 0xf0, 0x11, 0x00


	//----- nvinfo : EIATTR_KPARAM_INFO
	.align		4
.L_29:
        /*00b8*/ 	.byte	0x04, 0x17
        /*00ba*/ 	.short	(.L_31 - .L_30)
.L_30:
        /*00bc*/ 	.word	0x00000000
        /*00c0*/ 	.short	0x0002
        /*00c2*/ 	.short	0x0010
        /*00c4*/ 	.byte	0x00, 0xf4, 0x21, 0x00


	//----- nvinfo : EIATTR_KPARAM_INFO
	.align		4
.L_31:
        /*00c8*/ 	.byte	0x04, 0x17
        /*00ca*/ 	.short	(.L_33 - .L_32)
.L_32:
        /*00cc*/ 	.word	0x00000000
        /*00d0*/ 	.short	0x0001
        /*00d2*/ 	.short	0x0008
        /*00d4*/ 	.byte	0x00, 0xf4, 0x21, 0x00


	//----- nvinfo : EIATTR_KPARAM_INFO
	.align		4
.L_33:
        /*00d8*/ 	.byte	0x04, 0x17
        /*00da*/ 	.short	(.L_35 - .L_34)
.L_34:
        /*00dc*/ 	.word	0x00000000
        /*00e0*/ 	.short	0x0000
        /*00e2*/ 	.short	0x0000
        /*00e4*/ 	.byte	0x00, 0xf4, 0x21, 0x00


	//----- nvinfo : EIATTR_SPARSE_MMA_MASK
	.align		4
.L_35:
        /*00e8*/ 	.byte	0x03, 0x50
        /*00ea*/ 	.short	0x0000


	//----- nvinfo : EIATTR_MAXREG_COUNT
	.align		4
        /*00ec*/ 	.byte	0x03, 0x1b
        /*00ee*/ 	.short	0x00ff


	//----- nvinfo : EIATTR_NUM_BARRIERS
	.align		4
        /*00f0*/ 	.byte	0x02, 0x4c
        /*00f2*/ 	.byte	0x01
	.zero		1


	//----- nvinfo : EIATTR_ANNOTATIONS
	.align		4
        /*00f4*/ 	.byte	0x04, 0x55
        /*00f6*/ 	.short	(.L_37 - .L_36)


	//   ....[0]....
.L_36:
        /*00f8*/ 	.word	0x00000001
        /*00fc*/ 	.byte	0x20, 0x07, 0x00, 0x00, 0x01, 0x00, 0x00, 0x00, 0x90, 0x07, 0x00, 0x00, 0x01, 0x00, 0x00, 0x00
        /*010c*/ 	.byte	0xd0, 0x07, 0x00, 0x00, 0x01, 0x00, 0x00, 0x00, 0x50, 0x4c, 0x00, 0x00, 0x01, 0x00, 0x00, 0x00
        /*011c*/ 	.byte	0x80, 0x4c, 0x00, 0x00, 0x01, 0x00, 0x00, 0x00, 0x90, 0x92, 0x00, 0x00, 0x01, 0x00, 0x00, 0x00
        /*012c*/ 	.byte	0xe0, 0x92, 0x00, 0x00, 0x01, 0x00, 0x00, 0x00, 0x20, 0x93, 0x00, 0x00


	//----- nvinfo : EIATTR_MERCURY_ISA_VERSION
	.align		4
.L_37:
        /*0138*/ 	.byte	0x03, 0x5f
        /*013a*/ 	.short	0x0101


	//----- nvinfo : EIATTR_EXIT_INSTR_OFFSETS
	.align		4
        /*013c*/ 	.byte	0x04, 0x1c
        /*013e*/ 	.short	(.L_39 - .L_38)


	//   ....[0]....
.L_38:
        /*0140*/ 	.word	0x0000a800


	//   ....[1]....
        /*0144*/ 	.word	0x0000a820


	//----- nvinfo : EIATTR_REQNTID
	.align		4
.L_39:
        /*0148*/ 	.byte	0x04, 0x10
        /*014a*/ 	.short	(.L_41 - .L_40)
.L_40:
        /*014c*/ 	.word	0x00000040
        /*0150*/ 	.word	0x00000001
        /*0154*/ 	.word	0x00000001


	//----- nvinfo : EIATTR_CBANK_PARAM_SIZE
	.align		4
.L_41:
        /*0158*/ 	.byte	0x03, 0x19
        /*015a*/ 	.short	0x0050


	//----- nvinfo : EIATTR_PARAM_CBANK
	.align		4
        /*015c*/ 	.byte	0x04, 0x0a
        /*015e*/ 	.short	(.L_43 - .L_42)
	.align		4
.L_42:
        /*0160*/ 	.word	index@(.nv.constant0.matmul_kernel)
        /*0164*/ 	.short	0x0210
        /*0166*/ 	.short	0x0050


	//----- nvinfo : EIATTR_SW_WAR
	.align		4
.L_43:
        /*0168*/ 	.byte	0x04, 0x36
        /*016a*/ 	.short	(.L_45 - .L_44)
.L_44:
        /*016c*/ 	.word	0x00000008
.L_45:


//--------------------- .nv.callgraph             --------------------------
	.section	.nv.callgraph,"",@"SHT_CUDA_CALLGRAPH"
	.align	4
	.sectionentsize	8
	.align		4
        /*0000*/ 	.word	0x00000000
	.align		4
        /*0004*/ 	.word	0xffffffff
	.align		4
        /*0008*/ 	.word	0x00000000
	.align		4
        /*000c*/ 	.word	0xfffffffe
	.align		4
        /*0010*/ 	.word	0x00000000
	.align		4
        /*0014*/ 	.word	0xfffffffd
	.align		4
        /*0018*/ 	.word	0x00000000
	.align		4
        /*001c*/ 	.word	0xfffffffc


//--------------------- .text.matmul_kernel       --------------------------
	.section	.text.matmul_kernel,"ax",@progbits
	.align	128
        .global         matmul_kernel
        .type           matmul_kernel,@function
        .size           matmul_kernel,(.L_x_4 - matmul_kernel)
        .other          matmul_kernel,@"STO_CUDA_ENTRY STV_DEFAULT"
matmul_kernel:
.text.matmul_kernel:
[----:B------:R-:W0:Y:S08]  /*0000*/  LDC R1, c[0x0][0x28] ;  /* 0x00000a00ff017b82 */ /* 0x000e300000000800 */
[----:B------:R-:W1:Y:S01]  /*0010*/  LDC.64 R46, c[0x0][0x228] ;  /* 0x00008a00ff2e7b82 */ /* 0x000e620000000a00 */
[----:B------:R-:W2:Y:S01]  /*0020*/  S2R R5, SR_CTAID.X ;  /* 0x0000000000057919 */ /* 0x000ea20000002500 */
[----:B------:R-:W-:Y:S01]  /*0030*/  ULDC UR4, c[0x0][0x230] ;  /* 0x00008c0000047ab9 */ /* 0x000fe20000000800 */
[----:B0-----:R-:W-:Y:S01]  /*0040*/  VIADD R1, R1, 0xfffffff0 ;  /* 0xfffffff001017836 */ /* 0x001fe20000000000 */
[----:B------:R-:W-:Y:S01]  /*0050*/  UIADD3 UR4, UR4, 0x3f, URZ ;  /* 0x0000003f04047890 */ /* 0x000fe2000fffe03f */
[----:B------:R-:W0:Y:S01]  /*0060*/  S2R R155, SR_TID.X ;  /* 0x00000000009b7919 */ /* 0x000e220000002100 */
[----:B------:R-:W-:Y:S01]  /*0070*/  ULDC.64 UR30, c[0x0][0x208] ;  /* 0x00008200001e7ab9 */ /* 0x000fe20000000a00 */
[----:B------:R-:W-:Y:S01]  /*0080*/  ULDC UR5, c[0x0][0x230] ;  /* 0x00008c0000057ab9 */ /* 0x000fe20000000800 */
[----:B------:R-:W-:Y:S01]  /*0090*/  UISETP.GT.AND UP0, UPT, UR4, 0x3f, UPT ;  /* 0x0000003f0400788c */ /* 0x000fe2000bf04270 */
[----:B-1----:R-:W-:-:S05]  /*00a0*/  VIADD R0, R47, 0x3f ;  /* 0x0000003f2f007836 */ /* 0x002fca0000000000 */
[----:B------:R-:W-:-:S04]  /*00b0*/  SHF.R.S32.HI R3, RZ, 0x1f, R0 ;  /* 0x0000001fff037819 */ /* 0x000fc80000011400 */
[----:B------:R-:W-:Y:S02]  /*00c0*/  LEA.HI R3, R3, R0, RZ, 0x6 ;  /* 0x0000000003037211 */ /* 0x000fe400078f30ff */
[----:B--2---:R-:W-:Y:S02]  /*00d0*/  IABS R8, R5 ;  /* 0x0000000500087213 */ /* 0x004fe40000000000 */
[----:B------:R-:W-:Y:S02]  /*00e0*/  SHF.R.S32.HI R3, RZ, 0x6, R3 ;  /* 0x00000006ff037819 */ /* 0x000fe40000011403 */
[----:B0-----:R-:W-:-:S03]  /*00f0*/  SHF.R.U32.HI R131, RZ, 0x5, R155 ;  /* 0x00000005ff837819 */ /* 0x001fc6000001169b */
[----:B------:R-:W-:Y:S01]  /*0100*/  IMAD.SHL.U32 R4, R3, 0x8, RZ ;  /* 0x0000000803047824 */ /* 0x000fe200078e00ff */
[----:B------:R-:W-:-:S04]  /*0110*/  SGXT.U32 R131, R131, 0x1 ;  /* 0x000000018383781a */ /* 0x000fc80000000000 */
[-C--:B------:R-:W-:Y:S02]  /*0120*/  IABS R7, R4.reuse ;  /* 0x0000000400077213 */ /* 0x080fe40000000000 */
[----:B------:R-:W-:Y:S02]  /*0130*/  IABS R10, R4 ;  /* 0x00000004000a7213 */ /* 0x000fe40000000000 */
[----:B------:R-:W0:Y:S01]  /*0140*/  I2F.RP R0, R7 ;  /* 0x0000000700007306 */ /* 0x000e220000209400 */
[C---:B------:R-:W-:Y:S02]  /*0150*/  LOP3.LUT R100, R131.reuse, 0x2, RZ, 0xfc, !PT ;  /* 0x0000000283647812 */ /* 0x040fe400078efcff */
[C---:B------:R-:W-:Y:S02]  /*0160*/  LOP3.LUT R101, R131.reuse, 0x4, RZ, 0xfc, !PT ;  /* 0x0000000483657812 */ /* 0x040fe400078efcff */
[C---:B------:R-:W-:Y:S02]  /*0170*/  LOP3.LUT R102, R131.reuse, 0x6, RZ, 0xfc, !PT ;  /* 0x0000000683667812 */ /* 0x040fe400078efcff */
[----:B------:R-:W-:-:S02]  /*0180*/  LOP3.LUT R103, R131, 0x8, RZ, 0xfc, !PT ;  /* 0x0000000883677812 */ /* 0x000fc400078efcff */
[C---:B------:R-:W-:Y:S02]  /*0190*/  LOP3.LUT R139, R131.reuse, 0xa, RZ, 0xfc, !PT ;  /* 0x0000000a838b7812 */ /* 0x040fe400078efcff */
[C---:B------:R-:W-:Y:S02]  /*01a0*/  LOP3.LUT R140, R131.reuse, 0xc, RZ, 0xfc, !PT ;  /* 0x0000000c838c7812 */ /* 0x040fe400078efcff */
[C---:B------:R-:W-:Y:S01]  /*01b0*/  LOP3.LUT R141, R131.reuse, 0xe, RZ, 0xfc, !PT ;  /* 0x0000000e838d7812 */ /* 0x040fe200078efcff */
[----:B0-----:R-:W0:Y:S01]  /*01c0*/  MUFU.RCP R0, R0 ;  /* 0x0000000000007308 */ /* 0x001e220000001000 */
[C---:B------:R-:W-:Y:S02]  /*01d0*/  LOP3.LUT R142, R131.reuse, 0x10, RZ, 0xfc, !PT ;  /* 0x00000010838e7812 */ /* 0x040fe400078efcff */
[C---:B------:R-:W-:Y:S02]  /*01e0*/  LOP3.LUT R143, R131.reuse, 0x12, RZ, 0xfc, !PT ;  /* 0x00000012838f7812 */ /* 0x040fe400078efcff */
[----:B------:R-:W-:-:S02]  /*01f0*/  LOP3.LUT R144, R131, 0x14, RZ, 0xfc, !PT ;  /* 0x0000001483907812 */ /* 0x000fc400078efcff */
[C---:B------:R-:W-:Y:S02]  /*0200*/  LOP3.LUT R145, R131.reuse, 0x16, RZ, 0xfc, !PT ;  /* 0x0000001683917812 */ /* 0x040fe400078efcff */
[C---:B------:R-:W-:Y:S02]  /*0210*/  LOP3.LUT R146, R131.reuse, 0x18, RZ, 0xfc, !PT ;  /* 0x0000001883927812 */ /* 0x040fe400078efcff */
[C---:B------:R-:W-:Y:S02]  /*0220*/  LOP3.LUT R147, R131.reuse, 0x1a, RZ, 0xfc, !PT ;  /* 0x0000001a83937812 */ /* 0x040fe400078efcff */
[C---:B------:R-:W-:Y:S02]  /*0230*/  LOP3.LUT R148, R131.reuse, 0x1c, RZ, 0xfc, !PT ;  /* 0x0000001c83947812 */ /* 0x040fe400078efcff */
[C---:B------:R-:W-:Y:S01]  /*0240*/  LOP3.LUT R149, R131.reuse, 0x1e, RZ, 0xfc, !PT ;  /* 0x0000001e83957812 */ /* 0x040fe200078efcff */
[----:B0-----:R-:W-:Y:S01]  /*0250*/  VIADD R2, R0, 0xffffffe ;  /* 0x0ffffffe00027836 */ /* 0x001fe20000000000 */
[C---:B------:R-:W-:Y:S01]  /*0260*/  LOP3.LUT R150, R131.reuse, 0x20, RZ, 0xfc, !PT ;  /* 0x0000002083967812 */ /* 0x040fe200078efcff */
[----:B------:R-:W-:Y:S01]  /*0270*/  IMAD.MOV R0, RZ, RZ, -R10 ;  /* 0x000000ffff007224 */ /* 0x000fe200078e0a0a */
[C---:B------:R-:W-:Y:S01]  /*0280*/  LOP3.LUT R151, R131.reuse, 0x22, RZ, 0xfc, !PT ;  /* 0x0000002283977812 */ /* 0x040fe200078efcff */
[----:B------:R0:W1:Y:S01]  /*0290*/  F2I.FTZ.U32.TRUNC.NTZ R3, R2 ;  /* 0x0000000200037305 */ /* 0x000062000021f000 */
[----:B------:R-:W-:-:S02]  /*02a0*/  LOP3.LUT R152, R131, 0x24, RZ, 0xfc, !PT ;  /* 0x0000002483987812 */ /* 0x000fc400078efcff */
[C---:B------:R-:W-:Y:S02]  /*02b0*/  LOP3.LUT R153, R131.reuse, 0x26, RZ, 0xfc, !PT ;  /* 0x0000002683997812 */ /* 0x040fe400078efcff */
[C---:B------:R-:W-:Y:S02]  /*02c0*/  LOP3.LUT R154, R131.reuse, 0x28, RZ, 0xfc, !PT ;  /* 0x00000028839a7812 */ /* 0x040fe400078efcff */
[C---:B------:R-:W-:Y:S01]  /*02d0*/  LOP3.LUT R246, R131.reuse, 0x2a, RZ, 0xfc, !PT ;  /* 0x0000002a83f67812 */ /* 0x040fe200078efcff */
[----:B0-----:R-:W-:Y:S01]  /*02e0*/  IMAD.MOV.U32 R2, RZ, RZ, RZ ;  /* 0x000000ffff027224 */ /* 0x001fe200078e00ff */
[C---:B------:R-:W-:Y:S02]  /*02f0*/  LOP3.LUT R247, R131.reuse, 0x2c, RZ, 0xfc, !PT ;  /* 0x0000002c83f77812 */ /* 0x040fe400078efcff */
[C---:B------:R-:W-:Y:S02]  /*0300*/  LOP3.LUT R248, R131.reuse, 0x2e, RZ, 0xfc, !PT ;  /* 0x0000002e83f87812 */ /* 0x040fe400078efcff */
[C---:B------:R-:W-:Y:S01]  /*0310*/  LOP3.LUT R249, R131.reuse, 0x30, RZ, 0xfc, !PT ;  /* 0x0000003083f97812 */ /* 0x040fe200078efcff */
[----:B-1----:R-:W-:Y:S01]  /*0320*/  IMAD.MOV R6, RZ, RZ, -R3 ;  /* 0x000000ffff067224 */ /* 0x002fe200078e0a03 */
[----:B------:R-:W-:-:S02]  /*0330*/  LOP3.LUT R250, R131, 0x32, RZ, 0xfc, !PT ;  /* 0x0000003283fa7812 */ /* 0x000fc400078efcff */
[C---:B------:R-:W-:Y:S01]  /*0340*/  LOP3.LUT R251, R131.reuse, 0x34, RZ, 0xfc, !PT ;  /* 0x0000003483fb7812 */ /* 0x040fe200078efcff */
[----:B------:R-:W-:Y:S01]  /*0350*/  IMAD R9, R6, R7, RZ ;  /* 0x0000000706097224 */ /* 0x000fe200078e02ff */
[C---:B------:R-:W-:Y:S01]  /*0360*/  LOP3.LUT R252, R131.reuse, 0x36, RZ, 0xfc, !PT ;  /* 0x0000003683fc7812 */ /* 0x040fe200078efcff */
[----:B------:R-:W-:Y:S01]  /*0370*/  IMAD.MOV.U32 R6, RZ, RZ, R8 ;  /* 0x000000ffff067224 */ /* 0x000fe200078e0008 */
[----:B------:R-:W-:Y:S01]  /*0380*/  LOP3.LUT R48, R131, 0x38, RZ, 0xfc, !PT ;  /* 0x0000003883307812 */ /* 0x000fe200078efcff */
[----:B------:R-:W-:Y:S01]  /*0390*/  IMAD.HI.U32 R3, R3, R9, R2 ;  /* 0x0000000903037227 */ /* 0x000fe200078e0002 */
[C---:B------:R-:W-:Y:S02]  /*03a0*/  LOP3.LUT R49, R131.reuse, 0x3a, RZ, 0xfc, !PT ;  /* 0x0000003a83317812 */ /* 0x040fe400078efcff */
[C---:B------:R-:W-:Y:S02]  /*03b0*/  LOP3.LUT R50, R131.reuse, 0x3c, RZ, 0xfc, !PT ;  /* 0x0000003c83327812 */ /* 0x040fe400078efcff */
[----:B------:R-:W-:Y:S01]  /*03c0*/  LOP3.LUT R51, R131, 0x3e, RZ, 0xfc, !PT ;  /* 0x0000003e83337812 */ /* 0x000fe200078efcff */
[----:B------:R-:W-:-:S04]  /*03d0*/  IMAD.HI.U32 R3, R3, R6, RZ ;  /* 0x0000000603037227 */ /* 0x000fc800078e00ff */
[----:B------:R-:W-:-:S05]  /*03e0*/  IMAD R0, R3, R0, R6 ;  /* 0x0000000003007224 */ /* 0x000fca00078e0206 */
[----:B------:R-:W-:-:S13]  /*03f0*/  ISETP.GT.U32.AND P1, PT, R7, R0, PT ;  /* 0x000000000700720c */ /* 0x000fda0003f24070 */
[----:B------:R-:W-:Y:S02]  /*0400*/  @!P1 IMAD.IADD R0, R0, 0x1, -R7 ;  /* 0x0000000100009824 */ /* 0x000fe400078e0a07 */
[----:B------:R-:W-:Y:S01]  /*0410*/  @!P1 VIADD R3, R3, 0x1 ;  /* 0x0000000103039836 */ /* 0x000fe20000000000 */
[----:B------:R-:W-:Y:S02]  /*0420*/  ISETP.NE.AND P1, PT, R4, RZ, PT ;  /* 0x000000ff0400720c */ /* 0x000fe40003f25270 */
[----:B------:R-:W-:Y:S02]  /*0430*/  ISETP.GE.U32.AND P0, PT, R0, R7, PT ;  /* 0x000000070000720c */ /* 0x000fe40003f06070 */
[----:B------:R-:W-:-:S04]  /*0440*/  LOP3.LUT R0, R5, R4, RZ, 0x3c, !PT ;  /* 0x0000000405007212 */ /* 0x000fc800078e3cff */
[----:B------:R-:W-:Y:S01]  /*0450*/  ISETP.GE.AND P2, PT, R0, RZ, PT ;  /* 0x000000ff0000720c */ /* 0x000fe20003f46270 */
[----:B------:R-:W-:-:S06]  /*0460*/  VIADD R0, R46, 0x1f ;  /* 0x0000001f2e007836 */ /* 0x000fcc0000000000 */
[----:B------:R-:W-:-:S04]  /*0470*/  @P0 VIADD R3, R3, 0x1 ;  /* 0x0000000103030836 */ /* 0x000fc80000000000 */
[----:B------:R-:W-:Y:S01]  /*0480*/  IMAD.MOV.U32 R2, RZ, RZ, R3 ;  /* 0x000000ffff027224 */ /* 0x000fe200078e0003 */
[----:B------:R-:W-:-:S03]  /*0490*/  SHF.R.S32.HI R3, RZ, 0x1f, R0 ;  /* 0x0000001fff037819 */ /* 0x000fc60000011400 */
[----:B------:R-:W-:Y:S01]  /*04a0*/  @!P2 IMAD.MOV R2, RZ, RZ, -R2 ;  /* 0x000000ffff02a224 */ /* 0x000fe200078e0a02 */
[----:B------:R-:W-:Y:S02]  /*04b0*/  @!P1 LOP3.LUT R2, RZ, R4, RZ, 0x33, !PT ;  /* 0x00000004ff029212 */ /* 0x000fe400078e33ff */
[----:B------:R-:W-:-:S03]  /*04c0*/  LEA.HI R3, R3, R0, RZ, 0x5 ;  /* 0x0000000003037211 */ /* 0x000fc600078f28ff */
[----:B------:R-:W-:Y:S02]  /*04d0*/  IMAD.SHL.U32 R6, R2, 0x8, RZ ;  /* 0x0000000802067824 */ /* 0x000fe400078e00ff */
[----:B------:R-:W-:-:S03]  /*04e0*/  IMAD.MOV R2, RZ, RZ, -R2 ;  /* 0x000000ffff027224 */ /* 0x000fc600078e0a02 */
[----:B------:R-:W-:Y:S01]  /*04f0*/  LEA.HI.SX32 R3, R3, -R6, 0x1b ;  /* 0x8000000603037211 */ /* 0x000fe200078fdaff */
[----:B------:R-:W-:-:S03]  /*0500*/  IMAD R4, R4, R2, R5 ;  /* 0x0000000204047224 */ /* 0x000fc600078e0205 */
[----:B------:R-:W-:Y:S02]  /*0510*/  VIMNMX R11, R3, 0x8, PT ;  /* 0x00000008030b7848 */ /* 0x000fe40003fe0100 */
[----:B------:R-:W-:Y:S02]  /*0520*/  IABS R9, R4 ;  /* 0x0000000400097213 */ /* 0x000fe40000000000 */
[----:B------:R-:W-:-:S04]  /*0530*/  IABS R7, R11 ;  /* 0x0000000b00077213 */ /* 0x000fc80000000000 */
[----:B------:R-:W0:Y:S08]  /*0540*/  I2F.RP R0, R7 ;  /* 0x0000000700007306 */ /* 0x000e300000209400 */
[----:B0-----:R-:W0:Y:S02]  /*0550*/  MUFU.RCP R0, R0 ;  /* 0x0000000000007308 */ /* 0x001e240000001000 */
[----:B0-----:R-:W-:-:S06]  /*0560*/  VIADD R3, R0, 0xffffffe ;  /* 0x0ffffffe00037836 */ /* 0x001fcc0000000000 */
[----:B------:R-:W0:Y:S02]  /*0570*/  F2I.FTZ.U32.TRUNC.NTZ R3, R3 ;  /* 0x0000000300037305 */ /* 0x000e24000021f000 */
[----:B0-----:R-:W-:-:S04]  /*0580*/  IMAD.MOV R8, RZ, RZ, -R3 ;  /* 0x000000ffff087224 */ /* 0x001fc800078e0a03 */
[----:B------:R-:W-:Y:S01]  /*0590*/  IMAD.MOV.U32 R2, RZ, RZ, R8 ;  /* 0x000000ffff027224 */ /* 0x000fe200078e0008 */
[----:B------:R-:W-:-:S03]  /*05a0*/  IABS R8, R11 ;  /* 0x0000000b00087213 */ /* 0x000fc60000000000 */
[----:B------:R-:W-:Y:S02]  /*05b0*/  IMAD R5, R2, R7, RZ ;  /* 0x0000000702057224 */ /* 0x000fe400078e02ff */
[----:B------:R-:W-:Y:S02]  /*05c0*/  IMAD.MOV.U32 R2, RZ, RZ, RZ ;  /* 0x000000ffff027224 */ /* 0x000fe400078e00ff */
[----:B------:R-:W-:Y:S02]  /*05d0*/  IMAD.MOV R0, RZ, RZ, -R8 ;  /* 0x000000ffff007224 */ /* 0x000fe400078e0a08 */
[----:B------:R-:W-:Y:S01]  /*05e0*/  IMAD.HI.U32 R2, R3, R5, R2 ;  /* 0x0000000503027227 */ /* 0x000fe200078e0002 */
[----:B------:R-:W-:-:S05]  /*05f0*/  LOP3.LUT R3, R155, 0x1f, RZ, 0xc0, !PT ;  /* 0x0000001f9b037812 */ /* 0x000fca00078ec0ff */
        /* <DEDUP_REMOVED lines=8> */
[----:B------:R-:W-:-:S07]  /*0680*/  ISETP.GE.AND P2, PT, R0, RZ, PT ;  /* 0x000000ff0000720c */ /* 0x000fce0003f46270 */
[----:B------:R-:W-:Y:S01]  /*0690*/  @P0 VIADD R2, R2, 0x1 ;  /* 0x0000000102020836 */ /* 0x000fe20000000000 */
[----:B------:R-:W-:-:S05]  /*06a0*/  PLOP3.LUT P0, PT, PT, PT, UP0, 0x80, 0x0 ;  /* 0x000000000000781c */ /* 0x000fca0003f0f008 */
[----:B------:R-:W-:Y:S01]  /*06b0*/  @!P2 IMAD.MOV R2, RZ, RZ, -R2 ;  /* 0x000000ffff02a224 */ /* 0x000fe200078e0a02 */
[----:B------:R-:W-:-:S05]  /*06c0*/  @!P1 LOP3.LUT R2, RZ, R11, RZ, 0x33, !PT ;  /* 0x0000000bff029212 */ /* 0x000fca00078e33ff */
[----:B------:R-:W-:Y:S02]  /*06d0*/  IMAD.MOV R0, RZ, RZ, -R2 ;  /* 0x000000ffff007224 */ /* 0x000fe400078e0a02 */
[----:B------:R-:W-:Y:S02]  /*06e0*/  IMAD.SHL.U32 R130, R2, 0x40, RZ ;  /* 0x0000004002827824 */ /* 0x000fe400078e00ff */
[----:B------:R-:W-:-:S04]  /*06f0*/  IMAD R0, R11, R0, R4 ;  /* 0x000000000b007224 */ /* 0x000fc800078e0204 */
[----:B------:R-:W-:-:S04]  /*0700*/  IMAD.IADD R0, R6, 0x1, R0 ;  /* 0x0000000106007824 */ /* 0x000fc800078e0200 */
[----:B------:R-:W-:-:S05]  /*0710*/  IMAD R16, R0, 0x20, R3 ;  /* 0x0000002000107824 */ /* 0x000fca00078e0203 */
[----:B------:R0:W-:Y:S01]  /*0720*/  STL [R1], R16 ;  /* 0x0000001001007387 */ /* 0x0001e20000100800 */
[----:B------:R-:W-:Y:S05]  /*0730*/  @P0 BRA `(.L_x_0) ;  /* 0x0000000000540947 */ /* 0x000fea0003800000 */
[C---:B------:R-:W-:Y:S01]  /*0740*/  IMAD.SHL.U32 R2, R155.reuse, 0x40, RZ ;  /* 0x000000409b027824 */ /* 0x040fe200078e00ff */
[----:B------:R-:W-:Y:S01]  /*0750*/  CS2R R64, SRZ ;  /* 0x0000000000407805 */ /* 0x000fe2000001ff00 */
[----:B------:R-:W-:Y:S01]  /*0760*/  IMAD.SHL.U32 R0, R155, 0x8, RZ ;  /* 0x000000089b007824 */ /* 0x000fe200078e00ff */
[----:B------:R-:W-:Y:S02]  /*0770*/  CS2R R66, SRZ ;  /* 0x0000000000427805 */ /* 0x000fe4000001ff00 */
[----:B------:R-:W-:Y:S01]  /*0780*/  CS2R R72, SRZ ;  /* 0x0000000000487805 */ /* 0x000fe2000001ff00 */
[----:B------:R1:W-:Y:S01]  /*0790*/  STL [R1+0x8], R2 ;  /* 0x0000080201007387 */ /* 0x0003e20000100800 */
[----:B------:R-:W-:Y:S02]  /*07a0*/  CS2R R74, SRZ ;  /* 0x00000000004a7805 */ /* 0x000fe4000001ff00 */
[----:B------:R-:W-:Y:S02]  /*07b0*/  CS2R R68, SRZ ;  /* 0x0000000000447805 */ /* 0x000fe4000001ff00 */
[----:B------:R-:W-:Y:S01]  /*07c0*/  CS2R R70, SRZ ;  /* 0x0000000000467805 */ /* 0x000fe2000001ff00 */
[----:B------:R1:W-:Y:S01]  /*07d0*/  STL [R1+0x4], R0 ;  /* 0x0000040001007387 */ /* 0x0003e20000100800 */
[----:B------:R-:W-:-:S02]  /*07e0*/  CS2R R96, SRZ ;  /* 0x0000000000607805 */ /* 0x000fc4000001ff00 */
[----:B------:R-:W-:Y:S02]  /*07f0*/  CS2R R98, SRZ ;  /* 0x0000000000627805 */ /* 0x000fe4000001ff00 */
[----:B------:R-:W-:Y:S02]  /*0800*/  CS2R R92, SRZ ;  /* 0x00000000005c7805 */ /* 0x000fe4000001ff00 */
[----:B------:R-:W-:Y:S02]  /*0810*/  CS2R R94, SRZ ;  /* 0x00000000005e7805 */ /* 0x000fe4000001ff00 */
[----:B------:R-:W-:Y:S02]  /*0820*/  CS2R R88, SRZ ;  /* 0x0000000000587805 */ /* 0x000fe4000001ff00 */
[----:B------:R-:W-:Y:S02]  /*0830*/  CS2R R90, SRZ ;  /* 0x00000000005a7805 */ /* 0x000fe4000001ff00 */
[----:B------:R-:W-:-:S02]  /*0840*/  CS2R R84, SRZ ;  /* 0x0000000000547805 */ /* 0x000fc4000001ff00 */
[----:B------:R-:W-:Y:S02]  /*0850*/  CS2R R86, SRZ ;  /* 0x0000000000567805 */ /* 0x000fe4000001ff00 */
[----:B------:R-:W-:Y:S02]  /*0860*/  CS2R R80, SRZ ;  /* 0x0000000000507805 */ /* 0x000fe4000001ff00 */
[----:B------:R-:W-:Y:S01]  /*0870*/  CS2R R82, SRZ ;  /* 0x0000000000527805 */ /* 0x000fe2000001ff00 */
[----:B-1----:R-:W-:Y:S06]  /*0880*/  BRA `(.L_x_1) ;  /* 0x0000008800807947 */ /* 0x002fec0003800000 */
.L_x_0:
[----:B------:R-:W-:Y:S01]  /*0890*/  IABS R13, R46 ;  /* 0x0000002e000d7213 */ /* 0x000fe20000000000 */
[C---:B------:R-:W-:Y:S01]  /*08a0*/  VIADD R12, R130.reuse, 0x3e ;  /* 0x0000003e820c7836 */ /* 0x040fe20000000000 */
[----:B------:R-:W-:Y:S01]  /*08b0*/  IABS R2, R47 ;  /* 0x0000002f00027213 */ /* 0x000fe20000000000 */
[----:B------:R-:W-:Y:S01]  /*08c0*/  VIADD R14, R130, 0x3d ;  /* 0x0000003d820e7836 */ /* 0x000fe20000000000 */
[----:B------:R-:W1:Y:S01]  /*08d0*/  I2F.RP R3, R13 ;  /* 0x0000000d00037306 */ /* 0x000e620000209400 */
[----:B------:R-:W-:Y:S01]  /*08e0*/  ISETP.GE.AND P5, PT, R16, RZ, PT ;  /* 0x000000ff1000720c */ /* 0x000fe20003fa6270 */
[----:B------:R-:W-:Y:S01]  /*08f0*/  VIADD R15, R130, 0x3c ;  /* 0x0000003c820f7836 */ /* 0x000fe20000000000 */
[----:B------:R-:W-:Y:S01]  /*0900*/  ISETP.GE.AND P4, PT, R12, RZ, PT ;  /* 0x000000ff0c00720c */ /* 0x000fe20003f86270 */
[C---:B------:R-:W-:Y:S01]  /*0910*/  VIADD R19, R130.reuse, 0x36 ;  /* 0x0000003682137836 */ /* 0x040fe20000000000 */
[----:B------:R-:W-:Y:S01]  /*0920*/  IABS R11, R14 ;  /* 0x0000000e000b7213 */ /* 0x000fe20000000000 */
[C---:B------:R-:W-:Y:S01]  /*0930*/  VIADD R17, R130.reuse, 0x38 ;  /* 0x0000003882117836 */ /* 0x040fe20000000000 */
[----:B------:R-:W-:Y:S01]  /*0940*/  IABS R93, R130 ;  /* 0x00000082005d7213 */ /* 0x000fe20000000000 */
[----:B------:R-:W2:Y:S01]  /*0950*/  I2F.RP R0, R2 ;  /* 0x0000000200007306 */ /* 0x000ea20000209400 */
[C---:B------:R-:W-:Y:S01]  /*0960*/  VIADD R18, R130.reuse, 0x37 ;  /* 0x0000003782127836 */ /* 0x040fe20000000000 */
[----:B------:R-:W-:Y:S01]  /*0970*/  ULDC UR34, c[0x0][0x240] ;  /* 0x0000900000227ab9 */ /* 0x000fe20000000800 */
[C---:B------:R-:W-:Y:S01]  /*0980*/  VIADD R20, R130.reuse, 0x35 ;  /* 0x0000003582147836 */ /* 0x040fe20000000000 */
[----:B------:R-:W-:Y:S01]  /*0990*/  ULDC.64 UR32, c[0x0][0x218] ;  /* 0x0000860000207ab9 */ /* 0x000fe20000000a00 */
[C---:B------:R-:W-:Y:S01]  /*09a0*/  VIADD R21, R130.reuse, 0x33 ;  /* 0x0000003382157836 */ /* 0x040fe20000000000 */
[----:B------:R-:W-:Y:S01]  /*09b0*/  CS2R R96, SRZ ;  /* 0x0000000000607805 */ /* 0x000fe2000001ff00 */
[C---:B------:R-:W-:Y:S01]  /*09c0*/  VIADD R24, R130.reuse, 0x30 ;  /* 0x0000003082187836 */ /* 0x040fe20000000000 */
[----:B-1----:R-:W1:Y:S01]  /*09d0*/  MUFU.RCP R3, R3 ;  /* 0x0000000300037308 */ /* 0x002e620000001000 */
[C---:B------:R-:W-:Y:S01]  /*09e0*/  VIADD R25, R130.reuse, 0x2f ;  /* 0x0000002f82197836 */ /* 0x040fe20000000000 */
[----:B------:R-:W-:Y:S01]  /*09f0*/  CS2R R98, SRZ ;  /* 0x0000000000627805 */ /* 0x000fe2000001ff00 */
[C---:B------:R-:W-:Y:S01]  /*0a00*/  VIADD R27, R130.reuse, 0x2d ;  /* 0x0000002d821b7836 */ /* 0x040fe20000000000 */
[----:B------:R-:W-:Y:S01]  /*0a10*/  IABS R22, R24 ;  /* 0x0000001800167213 */ /* 0x000fe20000000000 */
[C---:B------:R-:W-:Y:S01]  /*0a20*/  VIADD R28, R130.reuse, 0x2c ;  /* 0x0000002c821c7836 */ /* 0x040fe20000000000 */
[----:B------:R-:W-:Y:S01]  /*0a30*/  IABS R23, R25 ;  /* 0x0000001900177213 */ /* 0x000fe20000000000 */
[C---:B------:R-:W-:Y:S01]  /*0a40*/  VIADD R29, R130.reuse, 0x2a ;  /* 0x0000002a821d7836 */ /* 0x040fe20000000000 */
[----:B--2---:R-:W2:Y:S01]  /*0a50*/  MUFU.RCP R0, R0 ;  /* 0x0000000000007308 */ /* 0x004ea20000001000 */
[C---:B------:R-:W-:Y:S01]  /*0a60*/  VIADD R33, R130.reuse, 0x28 ;  /* 0x0000002882217836 */ /* 0x040fe20000000000 */
[----:B------:R-:W-:Y:S01]  /*0a70*/  IABS R26, R28 ;  /* 0x0000001c001a7213 */ /* 0x000fe20000000000 */
[C---:B------:R-:W-:Y:S01]  /*0a80*/  VIADD R31, R130.reuse, 0x29 ;  /* 0x00000029821f7836 */ /* 0x040fe20000000000 */
[----:B------:R-:W-:Y:S01]  /*0a90*/  CS2R R94, SRZ ;  /* 0x00000000005e7805 */ /* 0x000fe2000001ff00 */
[C---:B------:R-:W-:Y:S01]  /*0aa0*/  VIADD R34, R130.reuse, 0x27 ;  /* 0x0000002782227836 */ /* 0x040fe20000000000 */
[----:B------:R-:W-:Y:S01]  /*0ab0*/  IABS R30, R33 ;  /* 0x00000021001e7213 */ /* 0x000fe20000000000 */
[----:B------:R-:W-:-:S02]  /*0ac0*/  VIADD R35, R130, 0x26 ;  /* 0x0000002682237836 */ /* 0x000fc40000000000 */
[----:B-1----:R-:W-:Y:S02]  /*0ad0*/  VIADD R6, R3, 0xffffffe ;  /* 0x0ffffffe03067836 */ /* 0x002fe40000000000 */
[C---:B------:R-:W-:Y:S01]  /*0ae0*/  VIADD R40, R130.reuse, 0x22 ;  /* 0x0000002282287836 */ /* 0x040fe20000000000 */
[----:B------:R-:W-:Y:S01]  /*0af0*/  IABS R32, R35 ;  /* 0x0000002300207213 */ /* 0x000fe20000000000 */
[----:B------:R1:W3:Y:S01]  /*0b00*/  F2I.FTZ.U32.TRUNC.NTZ R7, R6 ;  /* 0x0000000600077305 */ /* 0x0002e2000021f000 */
[----:B------:R-:W-:Y:S02]  /*0b10*/  VIADD R41, R130, 0x21 ;  /* 0x0000002182297836 */ /* 0x000fe40000000000 */
[----:B------:R-:W-:Y:S01]  /*0b20*/  IABS R36, R40 ;  /* 0x0000002800247213 */ /* 0x000fe20000000000 */
[----:B--2---:R-:W-:Y:S02]  /*0b30*/  VIADD R4, R0, 0xffffffe ;  /* 0x0ffffffe00047836 */ /* 0x004fe40000000000 */
[----:B------:R-:W-:Y:S01]  /*0b40*/  VIADD R0, R130, 0x3f ;  /* 0x0000003f82007836 */ /* 0x000fe20000000000 */
[----:B------:R-:W-:Y:S01]  /*0b50*/  IABS R37, R41 ;  /* 0x0000002900257213 */ /* 0x000fe20000000000 */
[----:B------:R2:W4:Y:S01]  /*0b60*/  F2I.FTZ.U32.TRUNC.NTZ R5, R4 ;  /* 0x0000000400057305 */ /* 0x000522000021f000 */
[----:B-1----:R-:W-:-:S02]  /*0b70*/  IMAD.MOV.U32 R6, RZ, RZ, RZ ;  /* 0x000000ffff067224 */ /* 0x002fc400078e00ff */
[----:B------:R-:W-:Y:S01]  /*0b80*/  ISETP.GE.AND P2, PT, R0, RZ, PT ;  /* 0x000000ff0000720c */ /* 0x000fe20003f46270 */
[C---:B------:R-:W-:Y:S02]  /*0b90*/  VIADD R44, R130.reuse, 0x1f ;  /* 0x0000001f822c7836 */ /* 0x040fe40000000000 */
[----:B------:R-:W-:Y:S02]  /*0ba0*/  VIADD R43, R130, 0x20 ;  /* 0x00000020822b7836 */ /* 0x000fe40000000000 */
[--C-:B---3--:R-:W-:Y:S01]  /*0bb0*/  IMAD.MOV R8, RZ, RZ, -R7.reuse ;  /* 0x000000ffff087224 */ /* 0x108fe200078e0a07 */
[----:B------:R-:W-:Y:S01]  /*0bc0*/  IABS R39, R44 ;  /* 0x0000002c00277213 */ /* 0x000fe20000000000 */
[----:B--2---:R-:W-:Y:S01]  /*0bd0*/  IMAD.MOV.U32 R4, RZ, RZ, RZ ;  /* 0x000000ffff047224 */ /* 0x004fe200078e00ff */
[----:B------:R-:W-:Y:S01]  /*0be0*/  IABS R38, R43 ;  /* 0x0000002b00267213 */ /* 0x000fe20000000000 */
[----:B------:R-:W-:Y:S01]  /*0bf0*/  IMAD R9, R8, R13, RZ ;  /* 0x0000000d08097224 */ /* 0x000fe200078e02ff */
[----:B------:R-:W-:Y:S01]  /*0c00*/  IABS R8, R16 ;  /* 0x0000001000087213 */ /* 0x000fe20000000000 */
[----:B------:R-:W-:Y:S01]  /*0c10*/  VIADD R45, R130, 0x1e ;  /* 0x0000001e822d7836 */ /* 0x000fe20000000000 */
[----:B0-----:R-:W-:Y:S01]  /*0c20*/  IABS R16, R19 ;  /* 0x0000001300107213 */ /* 0x001fe20000000000 */
[----:B------:R-:W-:Y:S01]  /*0c30*/  IMAD.HI.U32 R7, R7, R9, R6 ;  /* 0x0000000907077227 */ /* 0x000fe200078e0006 */
[----:B------:R-:W-:-:S02]  /*0c40*/  IABS R6, R0 ;  /* 0x0000000000067213 */ /* 0x000fc40000000000 */
[----:B------:R-:W-:Y:S01]  /*0c50*/  IABS R9, R12 ;  /* 0x0000000c00097213 */ /* 0x000fe20000000000 */
[----:B----4-:R-:W-:Y:S02]  /*0c60*/  IMAD.MOV R3, RZ, RZ, -R5 ;  /* 0x000000ffff037224 */ /* 0x010fe400078e0a05 */
[----:B------:R-:W-:-:S04]  /*0c70*/  IMAD.HI.U32 R7, R7, R8, RZ ;  /* 0x0000000807077227 */ /* 0x000fc800078e00ff */
[----:B------:R-:W-:Y:S02]  /*0c80*/  IMAD.MOV R7, RZ, RZ, -R7 ;  /* 0x000000ffff077224 */ /* 0x000fe400078e0a07 */
[C---:B------:R-:W-:Y:S02]  /*0c90*/  VIADD R52, R130.reuse, 0x1c ;  /* 0x0000001c82347836 */ /* 0x040fe40000000000 */
[----:B------:R-:W-:Y:S02]  /*0ca0*/  IMAD R8, R13, R7, R8 ;  /* 0x000000070d087224 */ /* 0x000fe400078e0208 */
[----:B------:R-:W-:Y:S01]  /*0cb0*/  IMAD R7, R3, R2, RZ ;  /* 0x0000000203077224 */ /* 0x000fe200078e02ff */
[----:B------:R-:W-:Y:S01]  /*0cc0*/  IABS R42, R52 ;  /* 0x00000034002a7213 */ /* 0x000fe20000000000 */
[----:B------:R-:W-:Y:S01]  /*0cd0*/  VIADD R53, R130, 0x1a ;  /* 0x0000001a82357836 */ /* 0x000fe20000000000 */
[----:B------:R-:W-:Y:S01]  /*0ce0*/  ISETP.GT.U32.AND P0, PT, R13, R8, PT ;  /* 0x000000080d00720c */ /* 0x000fe20003f04070 */
[----:B------:R-:W-:-:S04]  /*0cf0*/  IMAD.HI.U32 R7, R5, R7, R4 ;  /* 0x0000000705077227 */ /* 0x000fc800078e0004 */
[----:B------:R-:W-:Y:S02]  /*0d00*/  VIADD R57, R130, 0x16 ;  /* 0x0000001682397836 */ /* 0x000fe40000000000 */
[----:B------:R-:W-:-:S03]  /*0d10*/  IMAD.HI.U32 R3, R7, R6, RZ ;  /* 0x0000000607037227 */ /* 0x000fc600078e00ff */
[----:B------:R-:W-:Y:S01]  /*0d20*/  IABS R54, R57 ;  /* 0x0000003900367213 */ /* 0x000fe20000000000 */
[----:B------:R-:W-:-:S04]  /*0d30*/  IMAD.HI.U32 R4, R7, R9, RZ ;  /* 0x0000000907047227 */ /* 0x000fc800078e00ff */
[----:B------:R-:W-:Y:S01]  /*0d40*/  @!P0 IMAD.IADD R8, R8, 0x1, -R13 ;  /* 0x0000000108088824 */ /* 0x000fe200078e0a0d */
[----:B------:R-:W-:Y:S01]  /*0d50*/  ISETP.GE.AND P0, PT, R14, RZ, PT ;  /* 0x000000ff0e00720c */ /* 0x000fe20003f06270 */
[----:B------:R-:W-:Y:S02]  /*0d60*/  IMAD.MOV R3, RZ, RZ, -R3 ;  /* 0x000000ffff037224 */ /* 0x000fe400078e0a03 */
[----:B------:R-:W-:Y:S01]  /*0d70*/  IMAD.MOV R10, RZ, RZ, -R4 ;  /* 0x000000ffff0a7224 */ /* 0x000fe200078e0a04 */
[----:B------:R-:W-:Y:S01]  /*0d80*/  ISETP.GT.U32.AND P3, PT, R13, R8, PT ;  /* 0x000000080d00720c */ /* 0x000fe20003f64070 */
[C---:B------:R-:W-:Y:S02]  /*0d90*/  IMAD R4, R2.reuse, R3, R6 ;  /* 0x0000000302047224 */ /* 0x040fe400078e0206 */
[C---:B------:R-:W-:Y:S01]  /*0da0*/  IMAD R3, R2.reuse, R10, R9 ;  /* 0x0000000a02037224 */ /* 0x040fe200078e0209 */
[----:B------:R-:W-:Y:S01]  /*0db0*/  IABS R9, R15 ;  /* 0x0000000f00097213 */ /* 0x000fe20000000000 */
[----:B------:R-:W-:Y:S01]  /*0dc0*/  IMAD.HI.U32 R5, R7, R11, RZ ;  /* 0x0000000b07057227 */ /* 0x000fe200078e00ff */
[----:B------:R-:W-:-:S02]  /*0dd0*/  ISETP.GT.U32.AND P1, PT, R2, R4, PT ;  /* 0x000000040200720c */ /* 0x000fc40003f24070 */
[----:B------:R-:W-:Y:S01]  /*0de0*/  ISETP.GT.U32.AND P6, PT, R2, R3, PT ;  /* 0x000000030200720c */ /* 0x000fe20003fc4070 */
[----:B------:R-:W-:Y:S02]  /*0df0*/  IMAD.MOV R5, RZ, RZ, -R5 ;  /* 0x000000ffff057224 */ /* 0x000fe400078e0a05 */
[----:B------:R-:W-:Y:S02]  /*0e00*/  VIADD R14, R130, 0x3a ;  /* 0x0000003a820e7836 */ /* 0x000fe40000000000 */
[----:B------:R-:W-:Y:S01]  /*0e10*/  @!P3 IMAD.IADD R8, R8, 0x1, -R13 ;  /* 0x000000010808b824 */ /* 0x000fe200078e0a0d */
[----:B------:R-:W-:Y:S01]  /*0e20*/  ISETP.NE.AND P3, PT, R46, RZ, PT ;  /* 0x000000ff2e00720c */ /* 0x000fe20003f65270 */
[----:B------:R-:W-:Y:S01]  /*0e30*/  IMAD R5, R2, R5, R11 ;  /* 0x0000000502057224 */ /* 0x000fe200078e020b */
[----:B------:R-:W-:Y:S01]  /*0e40*/  IABS R12, R14 ;  /* 0x0000000e000c7213 */ /* 0x000fe20000000000 */
[----:B------:R-:W-:Y:S02]  /*0e50*/  IMAD.MOV.U32 R0, RZ, RZ, R8 ;  /* 0x000000ffff007224 */ /* 0x000fe400078e0008 */
[----:B------:R-:W-:-:S02]  /*0e60*/  @!P1 IMAD.IADD R4, R4, 0x1, -R2 ;  /* 0x0000000104049824 */ /* 0x000fc400078e0a02 */
[----:B------:R-:W-:Y:S02]  /*0e70*/  @!P6 IMAD.IADD R3, R3, 0x1, -R2 ;  /* 0x000000010303e824 */ /* 0x000fe400078e0a02 */
[----:B------:R-:W-:Y:S01]  /*0e80*/  @!P5 IMAD.MOV R0, RZ, RZ, -R0 ;  /* 0x000000ffff00d224 */ /* 0x000fe200078e0a00 */
[----:B------:R-:W-:Y:S01]  /*0e90*/  ISETP.GT.U32.AND P6, PT, R2, R4, PT ;  /* 0x000000040200720c */ /* 0x000fe20003fc4070 */
[----:B------:R-:W-:Y:S01]  /*0ea0*/  VIADD R13, R130, 0x3b ;  /* 0x0000003b820d7836 */ /* 0x000fe20000000000 */
[C---:B------:R-:W-:Y:S01]  /*0eb0*/  ISETP.GT.U32.AND P5, PT, R2.reuse, R5, PT ;  /* 0x000000050200720c */ /* 0x040fe20003fa4070 */
[----:B------:R-:W-:Y:S01]  /*0ec0*/  IMAD.HI.U32 R6, R7, R9, RZ ;  /* 0x0000000907067227 */ /* 0x000fe200078e00ff */
[----:B------:R-:W-:Y:S02]  /*0ed0*/  ISETP.GT.U32.AND P1, PT, R2, R3, PT ;  /* 0x000000030200720c */ /* 0x000fe40003f24070 */
[----:B------:R-:W-:Y:S01]  /*0ee0*/  IABS R10, R13 ;  /* 0x0000000d000a7213 */ /* 0x000fe20000000000 */
[----:B------:R-:W-:Y:S01]  /*0ef0*/  IMAD.MOV R6, RZ, RZ, -R6 ;  /* 0x000000ffff067224 */ /* 0x000fe200078e0a06 */
[----:B------:R-:W-:Y:S01]  /*0f00*/  @!P3 LOP3.LUT R0, RZ, R46, RZ, 0x33, !PT ;  /* 0x0000002eff00b212 */ /* 0x000fe200078e33ff */
[----:B------:R-:W-:Y:S01]  /*0f10*/  VIADD R46, R130, 0x1d ;  /* 0x0000001d822e7836 */ /* 0x000fe20000000000 */
[----:B------:R-:W-:Y:S01]  /*0f20*/  ISETP.GE.AND P3, PT, R15, RZ, PT ;  /* 0x000000ff0f00720c */ /* 0x000fe20003f66270 */
[----:B------:R-:W-:Y:S01]  /*0f30*/  IMAD R6, R2, R6, R9 ;  /* 0x0000000602067224 */ /* 0x000fe200078e0209 */
[----:B------:R-:W-:Y:S01]  /*0f40*/  IABS R15, R18 ;  /* 0x00000012000f7213 */ /* 0x000fe20000000000 */
[----:B------:R-:W-:-:S02]  /*0f50*/  @!P6 IMAD.IADD R4, R4, 0x1, -R2 ;  /* 0x000000010404e824 */ /* 0x000fc400078e0a02 */
[----:B------:R-:W-:Y:S01]  /*0f60*/  @!P5 IMAD.IADD R5, R5, 0x1, -R2 ;  /* 0x000000010505d824 */ /* 0x000fe200078e0a02 */
[----:B------:R-:W-:Y:S01]  /*0f70*/  ISETP.GT.U32.AND P6, PT, R2, R6, PT ;  /* 0x000000060200720c */ /* 0x000fe20003fc4070 */
[C---:B------:R-:W-:Y:S01]  /*0f80*/  IMAD.HI.U32 R8, R7.reuse, R10, RZ ;  /* 0x0000000a07087227 */ /* 0x040fe200078e00ff */
[----:B------:R-:W-:Y:S02]  /*0f90*/  ISETP.GE.AND P5, PT, R14, RZ, PT ;  /* 0x000000ff0e00720c */ /* 0x000fe40003fa6270 */
[----:B------:R-:W-:Y:S01]  /*0fa0*/  IABS R14, R17 ;  /* 0x00000011000e7213 */ /* 0x000fe20000000000 */
[----:B------:R-:W-:Y:S01]  /*0fb0*/  @!P2 IMAD.MOV R4, RZ, RZ, -R4 ;  /* 0x000000ffff04a224 */ /* 0x000fe200078e0a04 */
[----:B------:R-:W-:Y:S01]  /*0fc0*/  ISETP.GT.U32.AND P2, PT, R2, R5, PT ;  /* 0x000000050200720c */ /* 0x000fe20003f44070 */
[----:B------:R-:W-:-:S04]  /*0fd0*/  IMAD.HI.U32 R9, R7, R12, RZ ;  /* 0x0000000c07097227 */ /* 0x000fc800078e00ff */
[----:B------:R-:W-:Y:S01]  /*0fe0*/  @!P1 IMAD.IADD R3, R3, 0x1, -R2 ;  /* 0x0000000103039824 */ /* 0x000fe200078e0a02 */
[----:B------:R-:W-:Y:S01]  /*0ff0*/  ISETP.GE.AND P1, PT, R13, RZ, PT ;  /* 0x000000ff0d00720c */ /* 0x000fe20003f26270 */
[----:B------:R-:W-:Y:S02]  /*1000*/  IMAD.MOV R11, RZ, RZ, -R8 ;  /* 0x000000ffff0b7224 */ /* 0x000fe400078e0a08 */
[----:B------:R-:W-:Y:S02]  /*1010*/  VIADD R13, R130, 0x39 ;  /* 0x00000039820d7836 */ /* 0x000fe40000000000 */
[----:B------:R-:W-:Y:S02]  /*1020*/  IMAD.MOV R9, RZ, RZ, -R9 ;  /* 0x000000ffff097224 */ /* 0x000fe400078e0a09 */
[C---:B------:R-:W-:Y:S01]  /*1030*/  IMAD R8, R2.reuse, R11, R10 ;  /* 0x0000000b02087224 */ /* 0x040fe200078e020a */
[----:B------:R-:W-:Y:S01]  /*1040*/  IABS R11, R13 ;  /* 0x0000000d000b7213 */ /* 0x000fe20000000000 */
[----:B------:R-:W-:-:S02]  /*1050*/  IMAD R9, R2, R9, R12 ;  /* 0x0000000902097224 */ /* 0x000fc400078e020c */
[----:B------:R-:W-:Y:S01]  /*1060*/  @!P4 IMAD.MOV R3, RZ, RZ, -R3 ;  /* 0x000000ffff03c224 */ /* 0x000fe200078e0a03 */
[----:B------:R-:W-:Y:S01]  /*1070*/  ISETP.GT.U32.AND P4, PT, R2, R8, PT ;  /* 0x000000080200720c */ /* 0x000fe20003f84070 */
[----:B------:R-:W-:-:S04]  /*1080*/  IMAD.HI.U32 R10, R7, R11, RZ ;  /* 0x0000000b070a7227 */ /* 0x000fc800078e00ff */
[--C-:B------:R-:W-:Y:S01]  /*1090*/  @!P2 IMAD.IADD R5, R5, 0x1, -R2.reuse ;  /* 0x000000010505a824 */ /* 0x100fe200078e0a02 */
[----:B------:R-:W-:Y:S01]  /*10a0*/  ISETP.GT.U32.AND P2, PT, R2, R9, PT ;  /* 0x000000090200720c */ /* 0x000fe20003f44070 */
[----:B------:R-:W-:Y:S02]  /*10b0*/  @!P6 IMAD.IADD R6, R6, 0x1, -R2 ;  /* 0x000000010606e824 */ /* 0x000fe400078e0a02 */
[----:B------:R-:W-:Y:S02]  /*10c0*/  IMAD.MOV R10, RZ, RZ, -R10 ;  /* 0x000000ffff0a7224 */ /* 0x000fe400078e0a0a */
[----:B------:R-:W-:Y:S01]  /*10d0*/  @!P0 IMAD.MOV R5, RZ, RZ, -R5 ;  /* 0x000000ffff058224 */ /* 0x000fe200078e0a05 */
[C---:B------:R-:W-:Y:S01]  /*10e0*/  ISETP.GT.U32.AND P6, PT, R2.reuse, R6, PT ;  /* 0x000000060200720c */ /* 0x040fe20003fc4070 */
[----:B------:R-:W-:Y:S02]  /*10f0*/  IMAD R10, R2, R10, R11 ;  /* 0x0000000a020a7224 */ /* 0x000fe400078e020b */
[----:B------:R-:W-:-:S02]  /*1100*/  @!P4 IMAD.IADD R8, R8, 0x1, -R2 ;  /* 0x000000010808c824 */ /* 0x000fc400078e0a02 */
[----:B------:R-:W-:Y:S01]  /*1110*/  IMAD.HI.U32 R11, R7, R14, RZ ;  /* 0x0000000e070b7227 */ /* 0x000fe200078e00ff */
[----:B------:R-:W-:-:S03]  /*1120*/  ISETP.GT.U32.AND P4, PT, R2, R10, PT ;  /* 0x0000000a0200720c */ /* 0x000fc60003f84070 */
[----:B------:R-:W-:Y:S01]  /*1130*/  @!P2 IMAD.IADD R9, R9, 0x1, -R2 ;  /* 0x000000010909a824 */ /* 0x000fe200078e0a02 */
[----:B------:R-:W-:Y:S01]  /*1140*/  ISETP.GT.U32.AND P2, PT, R2, R8, PT ;  /* 0x000000080200720c */ /* 0x000fe20003f44070 */
[----:B------:R-:W-:-:S03]  /*1150*/  IMAD.HI.U32 R12, R7, R15, RZ ;  /* 0x0000000f070c7227 */ /* 0x000fc600078e00ff */
[----:B------:R-:W-:Y:S01]  /*1160*/  ISETP.GT.U32.AND P0, PT, R2, R9, PT ;  /* 0x000000090200720c */ /* 0x000fe20003f04070 */
[----:B------:R-:W-:Y:S01]  /*1170*/  @!P6 IMAD.IADD R6, R6, 0x1, -R2 ;  /* 0x000000010606e824 */ /* 0x000fe200078e0a02 */
[----:B------:R-:W-:Y:S01]  /*1180*/  ISETP.GE.AND P6, PT, R13, RZ, PT ;  /* 0x000000ff0d00720c */ /* 0x000fe20003fc6270 */
[----:B------:R-:W-:-:S04]  /*1190*/  IMAD.HI.U32 R13, R7, R16, RZ ;  /* 0x00000010070d7227 */ /* 0x000fc800078e00ff */
[----:B------:R-:W-:Y:S02]  /*11a0*/  @!P4 IMAD.IADD R10, R10, 0x1, -R2 ;  /* 0x000000010a0ac824 */ /* 0x000fe400078e0a02 */
[----:B------:R-:W-:Y:S02]  /*11b0*/  IMAD.MOV R13, RZ, RZ, -R13 ;  /* 0x000000ffff0d7224 */ /* 0x000fe400078e0a0d */
[----:B------:R-:W-:Y:S01]  /*11c0*/  IMAD.MOV R11, RZ, RZ, -R11 ;  /* 0x000000ffff0b7224 */ /* 0x000fe200078e0a0b */
[C---:B------:R-:W-:Y:S01]  /*11d0*/  ISETP.GT.U32.AND P4, PT, R2.reuse, R10, PT ;  /* 0x0000000a0200720c */ /* 0x040fe20003f84070 */
[----:B------:R-:W-:Y:S02]  /*11e0*/  IMAD R13, R2, R13, R16 ;  /* 0x0000000d020d7224 */ /* 0x000fe400078e0210 */
[----:B------:R-:W-:Y:S02]  /*11f0*/  @!P0 IMAD.IADD R9, R9, 0x1, -R2 ;  /* 0x0000000109098824 */ /* 0x000fe400078e0a02 */
[----:B------:R-:W-:-:S02]  /*1200*/  IMAD.MOV R12, RZ, RZ, -R12 ;  /* 0x000000ffff0c7224 */ /* 0x000fc400078e0a0c */
[----:B------:R-:W-:Y:S01]  /*1210*/  @!P5 IMAD.MOV R9, RZ, RZ, -R9 ;  /* 0x000000ffff09d224 */ /* 0x000fe200078e0a09 */
[C---:B------:R-:W-:Y:S01]  /*1220*/  ISETP.GT.U32.AND P5, PT, R2.reuse, R13, PT ;  /* 0x0000000d0200720c */ /* 0x040fe20003fa4070 */
[C---:B------:R-:W-:Y:S02]  /*1230*/  IMAD R11, R2.reuse, R11, R14 ;  /* 0x0000000b020b7224 */ /* 0x040fe400078e020e */
[----:B------:R-:W-:Y:S01]  /*1240*/  IMAD R12, R2, R12, R15 ;  /* 0x0000000c020c7224 */ /* 0x000fe200078e020f */
[----:B------:R-:W-:Y:S01]  /*1250*/  IABS R15, R20 ;  /* 0x00000014000f7213 */ /* 0x000fe20000000000 */
[--C-:B------:R-:W-:Y:S01]  /*1260*/  @!P2 IMAD.IADD R8, R8, 0x1, -R2.reuse ;  /* 0x000000010808a824 */ /* 0x100fe200078e0a02 */
[----:B------:R-:W-:Y:S01]  /*1270*/  ISETP.GT.U32.AND P2, PT, R2, R11, PT ;  /* 0x0000000b0200720c */ /* 0x000fe20003f44070 */
[----:B------:R-:W-:Y:S01]  /*1280*/  @!P4 IMAD.IADD R10, R10, 0x1, -R2 ;  /* 0x000000010a0ac824 */ /* 0x000fe200078e0a02 */
[----:B------:R-:W-:Y:S01]  /*1290*/  ISETP.GE.AND P4, PT, R19, RZ, PT ;  /* 0x000000ff1300720c */ /* 0x000fe20003f86270 */
[----:B------:R-:W-:Y:S01]  /*12a0*/  VIADD R19, R130, 0x34 ;  /* 0x0000003482137836 */ /* 0x000fe20000000000 */
[----:B------:R-:W-:Y:S01]  /*12b0*/  ISETP.GT.U32.AND P0, PT, R2, R12, PT ;  /* 0x0000000c0200720c */ /* 0x000fe20003f04070 */
[----:B------:R-:W-:-:S04]  /*12c0*/  IMAD.HI.U32 R14, R7, R15, RZ ;  /* 0x0000000f070e7227 */ /* 0x000fc800078e00ff */
[----:B------:R-:W-:Y:S01]  /*12d0*/  @!P3 IMAD.MOV R6, RZ, RZ, -R6 ;  /* 0x000000ffff06b224 */ /* 0x000fe200078e0a06 */
[----:B------:R-:W-:Y:S01]  /*12e0*/  ISETP.GE.AND P3, PT, R17, RZ, PT ;  /* 0x000000ff1100720c */ /* 0x000fe20003f66270 */
[----:B------:R-:W-:Y:S01]  /*12f0*/  @!P5 IMAD.IADD R13, R13, 0x1, -R2 ;  /* 0x000000010d0dd824 */ /* 0x000fe200078e0a02 */
[----:B------:R-:W-:Y:S01]  /*1300*/  IABS R17, R19 ;  /* 0x0000001300117213 */ /* 0x000fe20000000000 */
[----:B------:R-:W-:Y:S02]  /*1310*/  IMAD.MOV R14, RZ, RZ, -R14 ;  /* 0x000000ffff0e7224 */ /* 0x000fe400078e0a0e */
[----:B------:R-:W-:Y:S01]  /*1320*/  @!P1 IMAD.MOV R8, RZ, RZ, -R8 ;  /* 0x000000ffff089224 */ /* 0x000fe200078e0a08 */
[C---:B------:R-:W-:Y:S01]  /*1330*/  ISETP.GT.U32.AND P5, PT, R2.reuse, R13, PT ;  /* 0x0000000d0200720c */ /* 0x040fe20003fa4070 */
[----:B------:R-:W-:Y:S01]  /*1340*/  IMAD R14, R2, R14, R15 ;  /* 0x0000000e020e7224 */ /* 0x000fe200078e020f */
[----:B------:R-:W-:Y:S01]  /*1350*/  ISETP.GE.AND P1, PT, R18, RZ, PT ;  /* 0x000000ff1200720c */ /* 0x000fe20003f26270 */
[----:B------:R-:W-:Y:S01]  /*1360*/  IMAD.HI.U32 R15, R7, R17, RZ ;  /* 0x00000011070f7227 */ /* 0x000fe200078e00ff */
[----:B------:R-:W-:-:S03]  /*1370*/  IABS R18, R21 ;  /* 0x0000001500127213 */ /* 0x000fc60000000000 */
[----:B------:R-:W-:Y:S02]  /*1380*/  @!P2 IMAD.IADD R11, R11, 0x1, -R2 ;  /* 0x000000010b0ba824 */ /* 0x000fe400078e0a02 */
[----:B------:R-:W-:Y:S02]  /*1390*/  IMAD.MOV R15, RZ, RZ, -R15 ;  /* 0x000000ffff0f7224 */ /* 0x000fe400078e0a0f */
[----:B------:R-:W-:Y:S01]  /*13a0*/  IMAD.HI.U32 R16, R7, R18, RZ ;  /* 0x0000001207107227 */ /* 0x000fe200078e00ff */
[----:B------:R-:W-:-:S03]  /*13b0*/  ISETP.GT.U32.AND P2, PT, R2, R11, PT ;  /* 0x0000000b0200720c */ /* 0x000fc60003f44070 */
[----:B------:R-:W-:Y:S02]  /*13c0*/  @!P0 IMAD.IADD R12, R12, 0x1, -R2 ;  /* 0x000000010c0c8824 */ /* 0x000fe400078e0a02 */
[C---:B------:R-:W-:Y:S02]  /*13d0*/  IMAD R15, R2.reuse, R15, R17 ;  /* 0x0000000f020f7224 */ /* 0x040fe400078e0211 */
[----:B------:R-:W-:Y:S01]  /*13e0*/  IMAD.MOV R17, RZ, RZ, -R16 ;  /* 0x000000ffff117224 */ /* 0x000fe200078e0a10 */
[C---:B------:R-:W-:Y:S01]  /*13f0*/  ISETP.GT.U32.AND P0, PT, R2.reuse, R12, PT ;  /* 0x0000000c0200720c */ /* 0x040fe20003f04070 */
[----:B------:R-:W-:Y:S01]  /*1400*/  @!P5 IMAD.IADD R13, R13, 0x1, -R2 ;  /* 0x000000010d0dd824 */ /* 0x000fe200078e0a02 */
[C---:B------:R-:W-:Y:S01]  /*1410*/  ISETP.GT.U32.AND P5, PT, R2.reuse, R15, PT ;  /* 0x0000000f0200720c */ /* 0x040fe20003fa4070 */
[----:B------:R-:W-:Y:S02]  /*1420*/  IMAD R16, R2, R17, R18 ;  /* 0x0000001102107224 */ /* 0x000fe400078e0212 */
[----:B------:R-:W-:-:S02]  /*1430*/  @!P4 IMAD.MOV R13, RZ, RZ, -R13 ;  /* 0x000000ffff0dc224 */ /* 0x000fc400078e0a0d */
[----:B------:R-:W-:Y:S01]  /*1440*/  @!P2 IMAD.IADD R11, R11, 0x1, -R2 ;  /* 0x000000010b0ba824 */ /* 0x000fe200078e0a02 */
[----:B------:R-:W-:Y:S01]  /*1450*/  ISETP.GT.U32.AND P4, PT, R2, R16, PT ;  /* 0x000000100200720c */ /* 0x000fe20003f84070 */
[----:B------:R-:W-:Y:S01]  /*1460*/  @!P6 IMAD.MOV R10, RZ, RZ, -R10 ;  /* 0x000000ffff0ae224 */ /* 0x000fe200078e0a0a */
[----:B------:R-:W-:Y:S01]  /*1470*/  ISETP.GE.AND P2, PT, R20, RZ, PT ;  /* 0x000000ff1400720c */ /* 0x000fe20003f46270 */
[----:B------:R-:W-:Y:S01]  /*1480*/  VIADD R20, R130, 0x32 ;  /* 0x0000003282147836 */ /* 0x000fe20000000000 */
[----:B------:R-:W-:Y:S01]  /*1490*/  ISETP.GT.U32.AND P6, PT, R2, R14, PT ;  /* 0x0000000e0200720c */ /* 0x000fe20003fc4070 */
[--C-:B------:R-:W-:Y:S01]  /*14a0*/  @!P0 IMAD.IADD R12, R12, 0x1, -R2.reuse ;  /* 0x000000010c0c8824 */ /* 0x100fe200078e0a02 */
[----:B------:R-:W-:Y:S01]  /*14b0*/  ISETP.GE.AND P0, PT, R19, RZ, PT ;  /* 0x000000ff1300720c */ /* 0x000fe20003f06270 */
[----:B------:R-:W-:Y:S01]  /*14c0*/  @!P5 IMAD.IADD R15, R15, 0x1, -R2 ;  /* 0x000000010f0fd824 */ /* 0x000fe200078e0a02 */
[----:B------:R-:W-:Y:S01]  /*14d0*/  IABS R19, R20 ;  /* 0x0000001400137213 */ /* 0x000fe20000000000 */
[----:B------:R-:W-:Y:S01]  /*14e0*/  @!P3 IMAD.MOV R11, RZ, RZ, -R11 ;  /* 0x000000ffff0bb224 */ /* 0x000fe200078e0a0b */
[----:B------:R-:W-:Y:S01]  /*14f0*/  ISETP.GE.AND P3, PT, R21, RZ, PT ;  /* 0x000000ff1500720c */ /* 0x000fe20003f66270 */
[----:B------:R-:W-:Y:S01]  /*1500*/  VIADD R18, R130, 0x31 ;  /* 0x0000003182127836 */ /* 0x000fe20000000000 */
[----:B------:R-:W-:Y:S01]  /*1510*/  ISETP.GT.U32.AND P5, PT, R2, R15, PT ;  /* 0x0000000f0200720c */ /* 0x000fe20003fa4070 */
[----:B------:R-:W-:-:S04]  /*1520*/  IMAD.HI.U32 R17, R7, R19, RZ ;  /* 0x0000001307117227 */ /* 0x000fc800078e00ff */
[--C-:B------:R-:W-:Y:S02]  /*1530*/  @!P4 IMAD.IADD R16, R16, 0x1, -R2.reuse ;  /* 0x000000011010c824 */ /* 0x100fe400078e0a02 */
[----:B------:R-:W-:Y:S02]  /*1540*/  @!P6 IMAD.IADD R14, R14, 0x1, -R2 ;  /* 0x000000010e0ee824 */ /* 0x000fe400078e0a02 */
[----:B------:R-:W-:Y:S01]  /*1550*/  IMAD.MOV R17, RZ, RZ, -R17 ;  /* 0x000000ffff117224 */ /* 0x000fe200078e0a11 */
[C---:B------:R-:W-:Y:S01]  /*1560*/  ISETP.GT.U32.AND P4, PT, R2.reuse, R16, PT ;  /* 0x000000100200720c */ /* 0x040fe20003f84070 */
[----:B------:R-:W-:Y:S01]  /*1570*/  @!P1 IMAD.MOV R12, RZ, RZ, -R12 ;  /* 0x000000ffff0c9224 */ /* 0x000fe200078e0a0c */
[C---:B------:R-:W-:Y:S01]  /*1580*/  ISETP.GT.U32.AND P6, PT, R2.reuse, R14, PT ;  /* 0x0000000e0200720c */ /* 0x040fe20003fc4070 */
[----:B------:R-:W-:Y:S01]  /*1590*/  IMAD R17, R2, R17, R19 ;  /* 0x0000001102117224 */ /* 0x000fe200078e0213 */
[----:B------:R-:W-:Y:S01]  /*15a0*/  ISETP.GE.AND P1, PT, R20, RZ, PT ;  /* 0x000000ff1400720c */ /* 0x000fe20003f26270 */
[----:B------:R-:W-:Y:S01]  /*15b0*/  IMAD.HI.U32 R19, R7, R22, RZ ;  /* 0x0000001607137227 */ /* 0x000fe200078e00ff */
[----:B------:R-:W-:-:S03]  /*15c0*/  IABS R20, R18 ;  /* 0x0000001200147213 */ /* 0x000fc60000000000 */
[--C-:B------:R-:W-:Y:S01]  /*15d0*/  @!P5 IMAD.IADD R15, R15, 0x1, -R2.reuse ;  /* 0x000000010f0fd824 */ /* 0x100fe200078e0a02 */
[----:B------:R-:W-:Y:S01]  /*15e0*/  ISETP.GT.U32.AND P5, PT, R2, R17, PT ;  /* 0x000000110200720c */ /* 0x000fe20003fa4070 */
[----:B------:R-:W-:Y:S02]  /*15f0*/  IMAD.MOV R19, RZ, RZ, -R19 ;  /* 0x000000ffff137224 */ /* 0x000fe400078e0a13 */
[----:B------:R-:W-:Y:S02]  /*1600*/  @!P4 IMAD.IADD R16, R16, 0x1, -R2 ;  /* 0x000000011010c824 */ /* 0x000fe400078e0a02 */
[----:B------:R-:W-:Y:S02]  /*1610*/  IMAD R19, R2, R19, R22 ;  /* 0x0000001302137224 */ /* 0x000fe400078e0216 */
[----:B------:R-:W-:Y:S01]  /*1620*/  @!P6 IMAD.IADD R14, R14, 0x1, -R2 ;  /* 0x000000010e0ee824 */ /* 0x000fe200078e0a02 */
[----:B------:R-:W-:Y:S01]  /*1630*/  ISETP.GE.AND P6, PT, R18, RZ, PT ;  /* 0x000000ff1200720c */ /* 0x000fe20003fc6270 */
[----:B------:R-:W-:Y:S01]  /*1640*/  @!P3 IMAD.MOV R16, RZ, RZ, -R16 ;  /* 0x000000ffff10b224 */ /* 0x000fe200078e0a10 */
[----:B------:R-:W-:Y:S01]  /*1650*/  ISETP.GT.U32.AND P3, PT, R2, R19, PT ;  /* 0x000000130200720c */ /* 0x000fe20003f64070 */
[----:B------:R-:W-:-:S04]  /*1660*/  IMAD.HI.U32 R18, R7, R20, RZ ;  /* 0x0000001407127227 */ /* 0x000fc800078e00ff */
[----:B------:R-:W-:Y:S02]  /*1670*/  @!P5 IMAD.IADD R17, R17, 0x1, -R2 ;  /* 0x000000011111d824 */ /* 0x000fe400078e0a02 */
[----:B------:R-:W-:Y:S02]  /*1680*/  IMAD.MOV R21, RZ, RZ, -R18 ;  /* 0x000000ffff157224 */ /* 0x000fe400078e0a12 */
[----:B------:R-:W-:Y:S01]  /*1690*/  @!P0 IMAD.MOV R15, RZ, RZ, -R15 ;  /* 0x000000ffff0f8224 */ /* 0x000fe200078e0a0f */
[C---:B------:R-:W-:Y:S01]  /*16a0*/  ISETP.GT.U32.AND P5, PT, R2.reuse, R17, PT ;  /* 0x000000110200720c */ /* 0x040fe20003fa4070 */
[----:B------:R-:W-:Y:S01]  /*16b0*/  IMAD R18, R2, R21, R20 ;  /* 0x0000001502127224 */ /* 0x000fe200078e0214 */
[----:B------:R-:W-:Y:S01]  /*16c0*/  ISETP.GE.AND P0, PT, R25, RZ, PT ;  /* 0x000000ff1900720c */ /* 0x000fe20003f06270 */
[----:B------:R-:W-:-:S03]  /*16d0*/  IMAD.HI.U32 R20, R7, R23, RZ ;  /* 0x0000001707147227 */ /* 0x000fc600078e00ff */
[----:B------:R-:W-:Y:S01]  /*16e0*/  ISETP.GT.U32.AND P4, PT, R2, R18, PT ;  /* 0x000000120200720c */ /* 0x000fe20003f84070 */
[----:B------:R-:W-:Y:S02]  /*16f0*/  IMAD.MOV R20, RZ, RZ, -R20 ;  /* 0x000000ffff147224 */ /* 0x000fe400078e0a14 */
[----:B------:R-:W-:Y:S02]  /*1700*/  @!P3 IMAD.IADD R19, R19, 0x1, -R2 ;  /* 0x000000011313b824 */ /* 0x000fe400078e0a02 */
[----:B------:R-:W-:Y:S01]  /*1710*/  @!P2 IMAD.MOV R14, RZ, RZ, -R14 ;  /* 0x000000ffff0ea224 */ /* 0x000fe200078e0a0e */
[----:B------:R-:W-:Y:S01]  /*1720*/  ISETP.GE.AND P2, PT, R24, RZ, PT ;  /* 0x000000ff1800720c */ /* 0x000fe20003f46270 */
[----:B------:R-:W-:Y:S01]  /*1730*/  VIADD R25, R130, 0x2e ;  /* 0x0000002e82197836 */ /* 0x000fe20000000000 */
[----:B------:R-:W-:Y:S01]  /*1740*/  IABS R24, R27 ;  /* 0x0000001b00187213 */ /* 0x000fe20000000000 */
[C---:B------:R-:W-:Y:S01]  /*1750*/  IMAD R20, R2.reuse, R20, R23 ;  /* 0x0000001402147224 */ /* 0x040fe200078e0217 */
[C---:B------:R-:W-:Y:S01]  /*1760*/  ISETP.GT.U32.AND P3, PT, R2.reuse, R19, PT ;  /* 0x000000130200720c */ /* 0x040fe20003f64070 */
[----:B------:R-:W-:Y:S01]  /*1770*/  @!P5 IMAD.IADD R17, R17, 0x1, -R2 ;  /* 0x000000011111d824 */ /* 0x000fe200078e0a02 */
[----:B------:R-:W-:Y:S01]  /*1780*/  IABS R23, R25 ;  /* 0x0000001900177213 */ /* 0x000fe20000000000 */
[----:B------:R-:W-:Y:S01]  /*1790*/  IMAD.HI.U32 R22, R7, R24, RZ ;  /* 0x0000001807167227 */ /* 0x000fe200078e00ff */
[----:B------:R-:W-:-:S03]  /*17a0*/  ISETP.GT.U32.AND P5, PT, R2, R20, PT ;  /* 0x000000140200720c */ /* 0x000fc60003fa4070 */
[----:B------:R-:W-:Y:S01]  /*17b0*/  @!P1 IMAD.MOV R17, RZ, RZ, -R17 ;  /* 0x000000ffff119224 */ /* 0x000fe200078e0a11 */
[----:B------:R-:W-:Y:S01]  /*17c0*/  ISETP.GE.AND P1, PT, R25, RZ, PT ;  /* 0x000000ff1900720c */ /* 0x000fe20003f26270 */
[----:B------:R-:W-:-:S04]  /*17d0*/  IMAD.HI.U32 R21, R7, R23, RZ ;  /* 0x0000001707157227 */ /* 0x000fc800078e00ff */
[----:B------:R-:W-:Y:S02]  /*17e0*/  IMAD.MOV R25, RZ, RZ, -R22 ;  /* 0x000000ffff197224 */ /* 0x000fe400078e0a16 */
[----:B------:R-:W-:Y:S02]  /*17f0*/  IMAD.MOV R21, RZ, RZ, -R21 ;  /* 0x000000ffff157224 */ /* 0x000fe400078e0a15 */
[----:B------:R-:W-:Y:S02]  /*1800*/  IMAD R22, R2, R25, R24 ;  /* 0x0000001902167224 */ /* 0x000fe400078e0218 */
[--C-:B------:R-:W-:Y:S02]  /*1810*/  @!P3 IMAD.IADD R19, R19, 0x1, -R2.reuse ;  /* 0x000000011313b824 */ /* 0x100fe400078e0a02 */
[----:B------:R-:W-:Y:S02]  /*1820*/  @!P5 IMAD.IADD R20, R20, 0x1, -R2 ;  /* 0x000000011414d824 */ /* 0x000fe400078e0a02 */
[----:B------:R-:W-:-:S02]  /*1830*/  IMAD R21, R2, R21, R23 ;  /* 0x0000001502157224 */ /* 0x000fc400078e0217 */
[----:B------:R-:W-:Y:S01]  /*1840*/  @!P2 IMAD.MOV R19, RZ, RZ, -R19 ;  /* 0x000000ffff13a224 */ /* 0x000fe200078e0a13 */
[C---:B------:R-:W-:Y:S01]  /*1850*/  ISETP.GT.U32.AND P2, PT, R2.reuse, R22, PT ;  /* 0x000000160200720c */ /* 0x040fe20003f44070 */
[----:B------:R-:W-:Y:S01]  /*1860*/  IMAD.HI.U32 R23, R7, R26, RZ ;  /* 0x0000001a07177227 */ /* 0x000fe200078e00ff */
[C---:B------:R-:W-:Y:S02]  /*1870*/  ISETP.GT.U32.AND P5, PT, R2.reuse, R20, PT ;  /* 0x000000140200720c */ /* 0x040fe40003fa4070 */
[----:B------:R-:W-:Y:S01]  /*1880*/  ISETP.GT.U32.AND P3, PT, R2, R21, PT ;  /* 0x000000150200720c */ /* 0x000fe20003f64070 */
[----:B------:R-:W-:Y:S02]  /*1890*/  IMAD.MOV R23, RZ, RZ, -R23 ;  /* 0x000000ffff177224 */ /* 0x000fe400078e0a17 */
[----:B------:R-:W-:Y:S02]  /*18a0*/  @!P4 IMAD.IADD R18, R18, 0x1, -R2 ;  /* 0x000000011212c824 */ /* 0x000fe400078e0a02 */
[----:B------:R-:W-:-:S02]  /*18b0*/  IMAD R24, R2, R23, R26 ;  /* 0x0000001702187224 */ /* 0x000fc400078e021a */
[----:B------:R-:W-:Y:S01]  /*18c0*/  VIADD R23, R130, 0x2b ;  /* 0x0000002b82177836 */ /* 0x000fe20000000000 */
[----:B------:R-:W-:Y:S01]  /*18d0*/  ISETP.GT.U32.AND P4, PT, R2, R18, PT ;  /* 0x000000120200720c */ /* 0x000fe20003f84070 */
[--C-:B------:R-:W-:Y:S02]  /*18e0*/  @!P2 IMAD.IADD R22, R22, 0x1, -R2.reuse ;  /* 0x000000011616a824 */ /* 0x100fe400078e0a02 */
[--C-:B------:R-:W-:Y:S01]  /*18f0*/  @!P5 IMAD.IADD R20, R20, 0x1, -R2.reuse ;  /* 0x000000011414d824 */ /* 0x100fe200078e0a02 */
[----:B------:R-:W-:Y:S01]  /*1900*/  IABS R26, R23 ;  /* 0x00000017001a7213 */ /* 0x000fe20000000000 */
[----:B------:R-:W-:Y:S01]  /*1910*/  @!P3 IMAD.IADD R21, R21, 0x1, -R2 ;  /* 0x000000011515b824 */ /* 0x000fe200078e0a02 */
[----:B------:R-:W-:Y:S01]  /*1920*/  ISETP.GE.AND P5, PT, R23, RZ, PT ;  /* 0x000000ff1700720c */ /* 0x000fe20003fa6270 */
[----:B------:R-:W-:Y:S01]  /*1930*/  @!P0 IMAD.MOV R20, RZ, RZ, -R20 ;  /* 0x000000ffff148224 */ /* 0x000fe200078e0a14 */
[C---:B------:R-:W-:Y:S01]  /*1940*/  ISETP.GT.U32.AND P2, PT, R2.reuse, R22, PT ;  /* 0x000000160200720c */ /* 0x040fe20003f44070 */
[----:B------:R-:W-:Y:S01]  /*1950*/  IMAD.HI.U32 R23, R7, R26, RZ ;  /* 0x0000001a07177227 */ /* 0x000fe200078e00ff */
[----:B------:R-:W-:-:S02]  /*1960*/  ISETP.GT.U32.AND P0, PT, R2, R24, PT ;  /* 0x000000180200720c */ /* 0x000fc40003f04070 */
[----:B------:R-:W-:Y:S01]  /*1970*/  ISETP.GT.U32.AND P3, PT, R2, R21, PT ;  /* 0x000000150200720c */ /* 0x000fe20003f64070 */
[----:B------:R-:W-:Y:S02]  /*1980*/  IMAD.MOV R23, RZ, RZ, -R23 ;  /* 0x000000ffff177224 */ /* 0x000fe400078e0a17 */
[----:B------:R-:W-:Y:S01]  /*1990*/  @!P4 IMAD.IADD R18, R18, 0x1, -R2 ;  /* 0x000000011212c824 */ /* 0x000fe200078e0a02 */
[----:B------:R-:W-:Y:S01]  /*19a0*/  ISETP.GE.AND P4, PT, R27, RZ, PT ;  /* 0x000000ff1b00720c */ /* 0x000fe20003f86270 */
[----:B------:R-:W-:Y:S01]  /*19b0*/  IMAD R23, R2, R23, R26 ;  /* 0x0000001702177224 */ /* 0x000fe200078e021a */
[----:B------:R-:W-:Y:S01]  /*19c0*/  IABS R27, R29 ;  /* 0x0000001d001b7213 */ /* 0x000fe20000000000 */
[----:B------:R-:W-:Y:S01]  /*19d0*/  @!P6 IMAD.MOV R18, RZ, RZ, -R18 ;  /* 0x000000ffff12e224 */ /* 0x000fe200078e0a12 */
[----:B------:R-:W-:Y:S01]  /*19e0*/  ISETP.GE.AND P6, PT, R28, RZ, PT ;  /* 0x000000ff1c00720c */ /* 0x000fe20003fc6270 */
[----:B------:R-:W-:Y:S01]  /*19f0*/  @!P2 IMAD.IADD R22, R22, 0x1, -R2 ;  /* 0x000000011616a824 */ /* 0x000fe200078e0a02 */
[----:B------:R-:W-:Y:S01]  /*1a00*/  ISETP.GT.U32.AND P2, PT, R2, R23, PT ;  /* 0x000000170200720c */ /* 0x000fe20003f44070 */
[----:B------:R-:W-:Y:S01]  /*1a10*/  IMAD.HI.U32 R25, R7, R27, RZ ;  /* 0x0000001b07197227 */ /* 0x000fe200078e00ff */
[----:B------:R-:W-:-:S03]  /*1a20*/  IABS R28, R31 ;  /* 0x0000001f001c7213 */ /* 0x000fc60000000000 */
[----:B------:R-:W-:Y:S02]  /*1a30*/  IMAD.MOV R25, RZ, RZ, -R25 ;  /* 0x000000ffff197224 */ /* 0x000fe400078e0a19 */
[----:B------:R-:W-:Y:S02]  /*1a40*/  @!P0 IMAD.IADD R24, R24, 0x1, -R2 ;  /* 0x0000000118188824 */ /* 0x000fe400078e0a02 */
[C---:B------:R-:W-:Y:S02]  /*1a50*/  IMAD R25, R2.reuse, R25, R27 ;  /* 0x0000001902197224 */ /* 0x040fe400078e021b */
[----:B------:R-:W-:Y:S01]  /*1a60*/  IMAD.HI.U32 R27, R7, R30, RZ ;  /* 0x0000001e071b7227 */ /* 0x000fe200078e00ff */
[----:B------:R-:W-:-:S03]  /*1a70*/  ISETP.GT.U32.AND P0, PT, R2, R24, PT ;  /* 0x000000180200720c */ /* 0x000fc60003f04070 */
[----:B------:R-:W-:Y:S02]  /*1a80*/  @!P2 IMAD.IADD R23, R23, 0x1, -R2 ;  /* 0x000000011717a824 */ /* 0x000fe400078e0a02 */
[----:B------:R-:W-:-:S03]  /*1a90*/  IMAD.HI.U32 R26, R7, R28, RZ ;  /* 0x0000001c071a7227 */ /* 0x000fc600078e00ff */
[C---:B------:R-:W-:Y:S01]  /*1aa0*/  ISETP.GT.U32.AND P2, PT, R2.reuse, R23, PT ;  /* 0x000000170200720c */ /* 0x040fe20003f44070 */
[----:B------:R-:W-:Y:S01]  /*1ab0*/  @!P3 IMAD.IADD R21, R21, 0x1, -R2 ;  /* 0x000000011515b824 */ /* 0x000fe200078e0a02 */
[----:B------:R-:W-:Y:S01]  /*1ac0*/  ISETP.GE.AND P3, PT, R29, RZ, PT ;  /* 0x000000ff1d00720c */ /* 0x000fe20003f66270 */
[----:B------:R-:W-:Y:S02]  /*1ad0*/  IMAD.MOV R27, RZ, RZ, -R27 ;  /* 0x000000ffff1b7224 */ /* 0x000fe400078e0a1b */
[----:B------:R-:W-:Y:S02]  /*1ae0*/  IMAD.MOV R29, RZ, RZ, -R26 ;  /* 0x000000ffff1d7224 */ /* 0x000fe400078e0a1a */
[C---:B------:R-:W-:Y:S01]  /*1af0*/  IMAD R27, R2.reuse, R27, R30 ;  /* 0x0000001b021b7224 */ /* 0x040fe200078e021e */
[----:B------:R-:W-:Y:S01]  /*1b00*/  IABS R30, R34 ;  /* 0x00000022001e7213 */ /* 0x000fe20000000000 */
[----:B------:R-:W-:Y:S02]  /*1b10*/  IMAD R26, R2, R29, R28 ;  /* 0x0000001d021a7224 */ /* 0x000fe400078e021c */
[----:B------:R-:W-:-:S02]  /*1b20*/  @!P0 IMAD.IADD R24, R24, 0x1, -R2 ;  /* 0x0000000118188824 */ /* 0x000fc400078e0a02 */
[----:B------:R-:W-:Y:S01]  /*1b30*/  @!P2 IMAD.IADD R23, R23, 0x1, -R2 ;  /* 0x000000011717a824 */ /* 0x000fe200078e0a02 */
[C---:B------:R-:W-:Y:S01]  /*1b40*/  ISETP.GT.U32.AND P2, PT, R2.reuse, R27, PT ;  /* 0x0000001b0200720c */ /* 0x040fe20003f44070 */
[----:B------:R-:W-:Y:S01]  /*1b50*/  @!P1 IMAD.MOV R21, RZ, RZ, -R21 ;  /* 0x000000ffff159224 */ /* 0x000fe200078e0a15 */
[C---:B------:R-:W-:Y:S01]  /*1b60*/  ISETP.GT.U32.AND P0, PT, R2.reuse, R26, PT ;  /* 0x0000001a0200720c */ /* 0x040fe20003f04070 */
[----:B------:R-:W-:Y:S01]  /*1b70*/  @!P6 IMAD.MOV R24, RZ, RZ, -R24 ;  /* 0x000000ffff18e224 */ /* 0x000fe200078e0a18 */
[----:B------:R-:W-:Y:S01]  /*1b80*/  ISETP.GT.U32.AND P1, PT, R2, R25, PT ;  /* 0x000000190200720c */ /* 0x000fe20003f24070 */
[----:B------:R-:W-:Y:S01]  /*1b90*/  IMAD.HI.U32 R28, R7, R30, RZ ;  /* 0x0000001e071c7227 */ /* 0x000fe200078e00ff */
[----:B------:R-:W-:-:S03]  /*1ba0*/  ISETP.GE.AND P6, PT, R33, RZ, PT ;  /* 0x000000ff2100720c */ /* 0x000fc60003fc6270 */
[----:B------:R-:W-:Y:S01]  /*1bb0*/  @!P4 IMAD.MOV R22, RZ, RZ, -R22 ;  /* 0x000000ffff16c224 */ /* 0x000fe200078e0a16 */
[----:B------:R-:W-:Y:S01]  /*1bc0*/  ISETP.GE.AND P4, PT, R31, RZ, PT ;  /* 0x000000ff1f00720c */ /* 0x000fe20003f86270 */
[----:B------:R-:W-:-:S04]  /*1bd0*/  IMAD.HI.U32 R29, R7, R32, RZ ;  /* 0x00000020071d7227 */ /* 0x000fc800078e00ff */
[--C-:B------:R-:W-:Y:S02]  /*1be0*/  @!P2 IMAD.IADD R27, R27, 0x1, -R2.reuse ;  /* 0x000000011b1ba824 */ /* 0x100fe400078e0a02 */
[----:B------:R-:W-:Y:S02]  /*1bf0*/  @!P0 IMAD.IADD R26, R26, 0x1, -R2 ;  /* 0x000000011a1a8824 */ /* 0x000fe400078e0a02 */
[----:B------:R-:W-:Y:S01]  /*1c00*/  IMAD.MOV R31, RZ, RZ, -R28 ;  /* 0x000000ffff1f7224 */ /* 0x000fe200078e0a1c */
[C---:B------:R-:W-:Y:S01]  /*1c10*/  ISETP.GT.U32.AND P2, PT, R2.reuse, R27, PT ;  /* 0x0000001b0200720c */ /* 0x040fe20003f44070 */
[----:B------:R-:W-:Y:S01]  /*1c20*/  IMAD.MOV R29, RZ, RZ, -R29 ;  /* 0x000000ffff1d7224 */ /* 0x000fe200078e0a1d */
[C---:B------:R-:W-:Y:S01]  /*1c30*/  ISETP.GT.U32.AND P0, PT, R2.reuse, R26, PT ;  /* 0x0000001a0200720c */ /* 0x040fe20003f04070 */
[----:B------:R-:W-:Y:S02]  /*1c40*/  @!P1 IMAD.IADD R25, R25, 0x1, -R2 ;  /* 0x0000000119199824 */ /* 0x000fe400078e0a02 */
[----:B------:R-:W-:-:S02]  /*1c50*/  IMAD R28, R2, R31, R30 ;  /* 0x0000001f021c7224 */ /* 0x000fc400078e021e */
[C---:B------:R-:W-:Y:S01]  /*1c60*/  IMAD R29, R2.reuse, R29, R32 ;  /* 0x0000001d021d7224 */ /* 0x040fe200078e0220 */
[----:B------:R-:W-:Y:S01]  /*1c70*/  ISETP.GT.U32.AND P1, PT, R2, R25, PT ;  /* 0x000000190200720c */ /* 0x000fe20003f24070 */
[C---:B------:R-:W-:Y:S02]  /*1c80*/  VIADD R31, R130.reuse, 0x24 ;  /* 0x00000024821f7836 */ /* 0x040fe40000000000 */
[----:B------:R-:W-:Y:S02]  /*1c90*/  VIADD R30, R130, 0x25 ;  /* 0x00000025821e7836 */ /* 0x000fe40000000000 */
[--C-:B------:R-:W-:Y:S02]  /*1ca0*/  @!P2 IMAD.IADD R27, R27, 0x1, -R2.reuse ;  /* 0x000000011b1ba824 */ /* 0x100fe400078e0a02 */
[----:B------:R-:W-:Y:S01]  /*1cb0*/  @!P0 IMAD.IADD R26, R26, 0x1, -R2 ;  /* 0x000000011a1a8824 */ /* 0x000fe200078e0a02 */
[C---:B------:R-:W-:Y:S01]  /*1cc0*/  ISETP.GT.U32.AND P0, PT, R2.reuse, R28, PT ;  /* 0x0000001c0200720c */ /* 0x040fe20003f04070 */
[----:B------:R-:W-:Y:S01]  /*1cd0*/  @!P6 IMAD.MOV R27, RZ, RZ, -R27 ;  /* 0x000000ffff1be224 */ /* 0x000fe200078e0a1b */
[----:B------:R-:W-:Y:S01]  /*1ce0*/  ISETP.GT.U32.AND P6, PT, R2, R29, PT ;  /* 0x0000001d0200720c */ /* 0x000fe20003fc4070 */
[----:B------:R-:W-:Y:S01]  /*1cf0*/  @!P4 IMAD.MOV R26, RZ, RZ, -R26 ;  /* 0x000000ffff1ac224 */ /* 0x000fe200078e0a1a */
[----:B------:R-:W-:Y:S01]  /*1d00*/  ISETP.GE.AND P4, PT, R31, RZ, PT ;  /* 0x000000ff1f00720c */ /* 0x000fe20003f86270 */
[----:B------:R-:W-:Y:S01]  /*1d10*/  VIADD R32, R130, 0x23 ;  /* 0x0000002382207836 */ /* 0x000fe20000000000 */
[----:B------:R-:W-:Y:S01]  /*1d20*/  IABS R31, R31 ;  /* 0x0000001f001f7213 */ /* 0x000fe20000000000 */
[----:B------:R-:W-:Y:S01]  /*1d30*/  @!P5 IMAD.MOV R23, RZ, RZ, -R23 ;  /* 0x000000ffff17d224 */ /* 0x000fe200078e0a17 */
[----:B------:R-:W-:Y:S01]  /*1d40*/  ISETP.GE.AND P5, PT, R34, RZ, PT ;  /* 0x000000ff2200720c */ /* 0x000fe20003fa6270 */
[--C-:B------:R-:W-:Y:S01]  /*1d50*/  @!P1 IMAD.IADD R25, R25, 0x1, -R2.reuse ;  /* 0x0000000119199824 */ /* 0x100fe200078e0a02 */
[----:B------:R-:W-:Y:S01]  /*1d60*/  IABS R33, R30 ;  /* 0x0000001e00217213 */ /* 0x000fe20000000000 */
[----:B------:R-:W-:Y:S01]  /*1d70*/  VIADD R58, R130, 0x15 ;  /* 0x00000015823a7836 */ /* 0x000fe20000000000 */
[----:B------:R-:W-:Y:S01]  /*1d80*/  ISETP.GE.AND P2, PT, R32, RZ, PT ;  /* 0x000000ff2000720c */ /* 0x000fe20003f46270 */
[--C-:B------:R-:W-:Y:S01]  /*1d90*/  @!P0 IMAD.IADD R28, R28, 0x1, -R2.reuse ;  /* 0x000000011c1c8824 */ /* 0x100fe200078e0a02 */
[----:B------:R-:W-:Y:S01]  /*1da0*/  IABS R34, R32 ;  /* 0x0000002000227213 */ /* 0x000fe20000000000 */
[----:B------:R-:W-:Y:S01]  /*1db0*/  @!P6 IMAD.IADD R29, R29, 0x1, -R2 ;  /* 0x000000011d1de824 */ /* 0x000fe200078e0a02 */
[----:B------:R-:W-:Y:S01]  /*1dc0*/  ISETP.GE.AND P1, PT, R35, RZ, PT ;  /* 0x000000ff2300720c */ /* 0x000fe20003f26270 */
[----:B------:R-:W-:Y:S01]  /*1dd0*/  IMAD.MOV.U32 R32, RZ, RZ, R31 ;  /* 0x000000ffff207224 */ /* 0x000fe200078e001f */
[----:B------:R-:W-:Y:S01]  /*1de0*/  ISETP.GT.U32.AND P0, PT, R2, R28, PT ;  /* 0x0000001c0200720c */ /* 0x000fe20003f04070 */
[----:B------:R-:W-:Y:S01]  /*1df0*/  @!P3 IMAD.MOV R25, RZ, RZ, -R25 ;  /* 0x000000ffff19b224 */ /* 0x000fe200078e0a19 */
[----:B------:R-:W-:Y:S01]  /*1e00*/  ISETP.GE.AND P3, PT, R30, RZ, PT ;  /* 0x000000ff1e00720c */ /* 0x000fe20003f66270 */
[----:B------:R-:W-:Y:S01]  /*1e10*/  IMAD.HI.U32 R30, R7, R33, RZ ;  /* 0x00000021071e7227 */ /* 0x000fe200078e00ff */
[----:B------:R-:W-:-:S03]  /*1e20*/  ISETP.GT.U32.AND P6, PT, R2, R29, PT ;  /* 0x0000001d0200720c */ /* 0x000fc60003fc4070 */
[----:B------:R-:W-:-:S04]  /*1e30*/  IMAD.HI.U32 R31, R7, R32, RZ ;  /* 0x00000020071f7227 */ /* 0x000fc800078e00ff */
[----:B------:R-:W-:Y:S02]  /*1e40*/  IMAD.MOV R30, RZ, RZ, -R30 ;  /* 0x000000ffff1e7224 */ /* 0x000fe400078e0a1e */
[----:B------:R-:W-:Y:S02]  /*1e50*/  IMAD.MOV R35, RZ, RZ, -R31 ;  /* 0x000000ffff237224 */ /* 0x000fe400078e0a1f */
[----:B------:R-:W-:-:S04]  /*1e60*/  IMAD.HI.U32 R31, R7, R34, RZ ;  /* 0x00000022071f7227 */ /* 0x000fc800078e00ff */
[C---:B------:R-:W-:Y:S02]  /*1e70*/  IMAD R30, R2.reuse, R30, R33 ;  /* 0x0000001e021e7224 */ /* 0x040fe400078e0221 */
[----:B------:R-:W-:Y:S02]  /*1e80*/  IMAD R33, R2, R35, R32 ;  /* 0x0000002302217224 */ /* 0x000fe400078e0220 */
[----:B------:R-:W-:Y:S02]  /*1e90*/  IMAD.MOV R31, RZ, RZ, -R31 ;  /* 0x000000ffff1f7224 */ /* 0x000fe400078e0a1f */
[----:B------:R-:W-:Y:S02]  /*1ea0*/  IMAD.MOV.U32 R35, RZ, RZ, R36 ;  /* 0x000000ffff237224 */ /* 0x000fe400078e0024 */
[----:B------:R-:W-:Y:S02]  /*1eb0*/  IMAD.MOV.U32 R36, RZ, RZ, R37 ;  /* 0x000000ffff247224 */ /* 0x000fe400078e0025 */
[----:B------:R-:W-:Y:S01]  /*1ec0*/  @!P0 IMAD.IADD R28, R28, 0x1, -R2 ;  /* 0x000000011c1c8824 */ /* 0x000fe200078e0a02 */
[C---:B------:R-:W-:Y:S01]  /*1ed0*/  ISETP.GT.U32.AND P0, PT, R2.reuse, R30, PT ;  /* 0x0000001e0200720c */ /* 0x040fe20003f04070 */
[----:B------:R-:W-:-:S02]  /*1ee0*/  IMAD R32, R2, R31, R34 ;  /* 0x0000001f02207224 */ /* 0x000fc400078e0222 */
[----:B------:R-:W-:Y:S01]  /*1ef0*/  @!P6 IMAD.IADD R29, R29, 0x1, -R2 ;  /* 0x000000011d1de824 */ /* 0x000fe200078e0a02 */
[----:B------:R-:W-:Y:S01]  /*1f00*/  ISETP.GT.U32.AND P6, PT, R2, R33, PT ;  /* 0x000000210200720c */ /* 0x000fe20003fc4070 */
[----:B------:R-:W-:-:S04]  /*1f10*/  IMAD.HI.U32 R31, R7, R35, RZ ;  /* 0x00000023071f7227 */ /* 0x000fc800078e00ff */
[----:B------:R-:W-:-:S04]  /*1f20*/  IMAD.HI.U32 R34, R7, R36, RZ ;  /* 0x0000002407227227 */ /* 0x000fc800078e00ff */
[----:B------:R-:W-:Y:S02]  /*1f30*/  IMAD.MOV R31, RZ, RZ, -R31 ;  /* 0x000000ffff1f7224 */ /* 0x000fe400078e0a1f */
[----:B------:R-:W-:Y:S02]  /*1f40*/  IMAD.MOV R37, RZ, RZ, -R34 ;  /* 0x000000ffff257224 */ /* 0x000fe400078e0a22 */
[----:B------:R-:W-:Y:S01]  /*1f50*/  @!P5 IMAD.MOV R28, RZ, RZ, -R28 ;  /* 0x000000ffff1cd224 */ /* 0x000fe200078e0a1c */
[C---:B------:R-:W-:Y:S01]  /*1f60*/  ISETP.GT.U32.AND P5, PT, R2.reuse, R32, PT ;  /* 0x000000200200720c */ /* 0x040fe20003fa4070 */
[C---:B------:R-:W-:Y:S02]  /*1f70*/  IMAD R34, R2.reuse, R31, R35 ;  /* 0x0000001f02227224 */ /* 0x040fe400078e0223 */
[----:B------:R-:W-:Y:S02]  /*1f80*/  IMAD R31, R2, R37, R36 ;  /* 0x00000025021f7224 */ /* 0x000fe400078e0224 */
[----:B------:R-:W-:-:S02]  /*1f90*/  @!P0 IMAD.IADD R30, R30, 0x1, -R2 ;  /* 0x000000011e1e8824 */ /* 0x000fc400078e0a02 */
[--C-:B------:R-:W-:Y:S01]  /*1fa0*/  @!P6 IMAD.IADD R33, R33, 0x1, -R2.reuse ;  /* 0x000000012121e824 */ /* 0x100fe200078e0a02 */
[C---:B------:R-:W-:Y:S01]  /*1fb0*/  ISETP.GT.U32.AND P6, PT, R2.reuse, R31, PT ;  /* 0x0000001f0200720c */ /* 0x040fe20003fc4070 */
[----:B------:R-:W-:Y:S01]  /*1fc0*/  @!P1 IMAD.MOV R29, RZ, RZ, -R29 ;  /* 0x000000ffff1d9224 */ /* 0x000fe200078e0a1d */
[C---:B------:R-:W-:Y:S01]  /*1fd0*/  ISETP.GT.U32.AND P0, PT, R2.reuse, R30, PT ;  /* 0x0000001e0200720c */ /* 0x040fe20003f04070 */
[----:B------:R-:W-:Y:S01]  /*1fe0*/  IMAD.MOV.U32 R37, RZ, RZ, R39 ;  /* 0x000000ffff257224 */ /* 0x000fe200078e0027 */
[----:B------:R-:W-:Y:S01]  /*1ff0*/  ISETP.GT.U32.AND P1, PT, R2, R34, PT ;  /* 0x000000220200720c */ /* 0x000fe20003f24070 */
[----:B------:R-:W-:Y:S01]  /*2000*/  @!P5 IMAD.IADD R32, R32, 0x1, -R2 ;  /* 0x000000012020d824 */ /* 0x000fe200078e0a02 */
[----:B------:R-:W-:Y:S01]  /*2010*/  ISETP.GT.U32.AND P5, PT, R2, R33, PT ;  /* 0x000000210200720c */ /* 0x000fe20003fa4070 */
[----:B------:R-:W-:Y:S01]  /*2020*/  IMAD.HI.U32 R35, R7, R38, RZ ;  /* 0x0000002607237227 */ /* 0x000fe200078e00ff */
[----:B------:R-:W-:-:S03]  /*2030*/  IABS R39, R45 ;  /* 0x0000002d00277213 */ /* 0x000fc60000000000 */
[----:B------:R-:W-:-:S04]  /*2040*/  IMAD.HI.U32 R36, R7, R37, RZ ;  /* 0x0000002507247227 */ /* 0x000fc800078e00ff */
[----:B------:R-:W-:Y:S02]  /*2050*/  IMAD.MOV R35, RZ, RZ, -R35 ;  /* 0x000000ffff237224 */ /* 0x000fe400078e0a23 */
[----:B------:R-:W-:Y:S02]  /*2060*/  @!P6 IMAD.IADD R31, R31, 0x1, -R2 ;  /* 0x000000011f1fe824 */ /* 0x000fe400078e0a02 */
[----:B------:R-:W-:Y:S02]  /*2070*/  IMAD.MOV R36, RZ, RZ, -R36 ;  /* 0x000000ffff247224 */ /* 0x000fe400078e0a24 */
[--C-:B------:R-:W-:Y:S01]  /*2080*/  @!P0 IMAD.IADD R30, R30, 0x1, -R2.reuse ;  /* 0x000000011e1e8824 */ /* 0x100fe200078e0a02 */
[----:B------:R-:W-:Y:S01]  /*2090*/  ISETP.GT.U32.AND P6, PT, R2, R31, PT ;  /* 0x0000001f0200720c */ /* 0x000fe20003fc4070 */
[----:B------:R-:W-:Y:S01]  /*20a0*/  @!P1 IMAD.IADD R34, R34, 0x1, -R2 ;  /* 0x0000000122229824 */ /* 0x000fe200078e0a02 */
[----:B------:R-:W-:Y:S01]  /*20b0*/  ISETP.GE.AND P0, PT, R40, RZ, PT ;  /* 0x000000ff2800720c */ /* 0x000fe20003f06270 */
[C---:B------:R-:W-:Y:S01]  /*20c0*/  IMAD R35, R2.reuse, R35, R38 ;  /* 0x0000002302237224 */ /* 0x040fe200078e0226 */
[C---:B------:R-:W-:Y:S01]  /*20d0*/  ISETP.GT.U32.AND P1, PT, R2.reuse, R32, PT ;  /* 0x000000200200720c */ /* 0x040fe20003f24070 */
[C---:B------:R-:W-:Y:S01]  /*20e0*/  IMAD R36, R2.reuse, R36, R37 ;  /* 0x0000002402247224 */ /* 0x040fe200078e0225 */
[----:B------:R-:W-:Y:S01]  /*20f0*/  IABS R40, R46 ;  /* 0x0000002e00287213 */ /* 0x000fe20000000000 */
[----:B------:R-:W-:Y:S01]  /*2100*/  @!P3 IMAD.MOV R30, RZ, RZ, -R30 ;  /* 0x000000ffff1eb224 */ /* 0x000fe200078e0a1e */
[----:B------:R-:W-:Y:S01]  /*2110*/  ISETP.GT.U32.AND P3, PT, R2, R34, PT ;  /* 0x000000220200720c */ /* 0x000fe20003f64070 */
[----:B------:R-:W-:-:S04]  /*2120*/  IMAD.HI.U32 R37, R7, R39, RZ ;  /* 0x0000002707257227 */ /* 0x000fc800078e00ff */
[----:B------:R-:W-:Y:S01]  /*2130*/  @!P5 IMAD.IADD R33, R33, 0x1, -R2 ;  /* 0x000000012121d824 */ /* 0x000fe200078e0a02 */
[----:B------:R-:W-:Y:S01]  /*2140*/  ISETP.GT.U32.AND P5, PT, R2, R35, PT ;  /* 0x000000230200720c */ /* 0x000fe20003fa4070 */
[----:B------:R-:W-:Y:S02]  /*2150*/  IMAD.MOV R37, RZ, RZ, -R37 ;  /* 0x000000ffff257224 */ /* 0x000fe400078e0a25 */
[----:B------:R-:W-:-:S04]  /*2160*/  IMAD.HI.U32 R38, R7, R40, RZ ;  /* 0x0000002807267227 */ /* 0x000fc800078e00ff */
[----:B------:R-:W-:Y:S02]  /*2170*/  IMAD R37, R2, R37, R39 ;  /* 0x0000002502257224 */ /* 0x000fe400078e0227 */
[--C-:B------:R-:W-:Y:S02]  /*2180*/  @!P6 IMAD.IADD R31, R31, 0x1, -R2.reuse ;  /* 0x000000011f1fe824 */ /* 0x100fe400078e0a02 */
[--C-:B------:R-:W-:Y:S01]  /*2190*/  @!P3 IMAD.IADD R34, R34, 0x1, -R2.reuse ;  /* 0x000000012222b824 */ /* 0x100fe200078e0a02 */
[----:B------:R-:W-:Y:S01]  /*21a0*/  ISETP.GT.U32.AND P6, PT, R2, R37, PT ;  /* 0x000000250200720c */ /* 0x000fe20003fc4070 */
[----:B------:R-:W-:Y:S01]  /*21b0*/  @!P5 IMAD.IADD R35, R35, 0x1, -R2 ;  /* 0x000000012323d824 */ /* 0x000fe200078e0a02 */
[----:B------:R-:W-:Y:S01]  /*21c0*/  ISETP.GE.AND P3, PT, R41, RZ, PT ;  /* 0x000000ff2900720c */ /* 0x000fe20003f66270 */
[----:B------:R-:W-:Y:S01]  /*21d0*/  IMAD.MOV R41, RZ, RZ, -R38 ;  /* 0x000000ffff297224 */ /* 0x000fe200078e0a26 */
[----:B------:R-:W-:Y:S01]  /*21e0*/  ISETP.GE.AND P5, PT, R43, RZ, PT ;  /* 0x000000ff2b00720c */ /* 0x000fe20003fa6270 */
[----:B------:R-:W-:Y:S01]  /*21f0*/  @!P1 IMAD.IADD R32, R32, 0x1, -R2 ;  /* 0x0000000120209824 */ /* 0x000fe200078e0a02 */
[C---:B------:R-:W-:Y:S01]  /*2200*/  ISETP.GT.U32.AND P1, PT, R2.reuse, R36, PT ;  /* 0x000000240200720c */ /* 0x040fe20003f24070 */
[----:B------:R-:W-:-:S02]  /*2210*/  IMAD R38, R2, R41, R40 ;  /* 0x0000002902267224 */ /* 0x000fc400078e0228 */
[----:B------:R-:W-:Y:S01]  /*2220*/  @!P4 IMAD.MOV R33, RZ, RZ, -R33 ;  /* 0x000000ffff21c224 */ /* 0x000fe200078e0a21 */
[----:B------:R-:W-:Y:S01]  /*2230*/  ISETP.GT.U32.AND P4, PT, R2, R35, PT ;  /* 0x000000230200720c */ /* 0x000fe20003f84070 */
[----:B------:R-:W-:-:S04]  /*2240*/  IMAD.HI.U32 R39, R7, R42, RZ ;  /* 0x0000002a07277227 */ /* 0x000fc800078e00ff */
[----:B------:R-:W-:Y:S01]  /*2250*/  @!P0 IMAD.MOV R34, RZ, RZ, -R34 ;  /* 0x000000ffff228224 */ /* 0x000fe200078e0a22 */
[----:B------:R-:W-:Y:S01]  /*2260*/  ISETP.GT.U32.AND P0, PT, R2, R38, PT ;  /* 0x000000260200720c */ /* 0x000fe20003f04070 */
[----:B------:R-:W-:Y:S02]  /*2270*/  IMAD.MOV R39, RZ, RZ, -R39 ;  /* 0x000000ffff277224 */ /* 0x000fe400078e0a27 */
[----:B------:R-:W-:Y:S02]  /*2280*/  VIADD R43, R130, 0x1b ;  /* 0x0000001b822b7836 */ /* 0x000fe40000000000 */
[----:B------:R-:W-:Y:S02]  /*2290*/  @!P6 IMAD.IADD R37, R37, 0x1, -R2 ;  /* 0x000000012525e824 */ /* 0x000fe400078e0a02 */
[C---:B------:R-:W-:Y:S01]  /*22a0*/  IMAD R39, R2.reuse, R39, R42 ;  /* 0x0000002702277224 */ /* 0x040fe200078e022a */
[----:B------:R-:W-:Y:S01]  /*22b0*/  IABS R42, R43 ;  /* 0x0000002b002a7213 */ /* 0x000fe20000000000 */
[----:B------:R-:W-:Y:S01]  /*22c0*/  @!P2 IMAD.MOV R32, RZ, RZ, -R32 ;  /* 0x000000ffff20a224 */ /* 0x000fe200078e0a20 */
[----:B------:R-:W-:Y:S01]  /*22d0*/  ISETP.GT.U32.AND P2, PT, R2, R37, PT ;  /* 0x000000250200720c */ /* 0x000fe20003f44070 */
[--C-:B------:R-:W-:Y:S01]  /*22e0*/  @!P1 IMAD.IADD R36, R36, 0x1, -R2.reuse ;  /* 0x0000000124249824 */ /* 0x100fe200078e0a02 */
[----:B------:R-:W-:Y:S01]  /*22f0*/  ISETP.GE.AND P1, PT, R44, RZ, PT ;  /* 0x000000ff2c00720c */ /* 0x000fe20003f26270 */
[----:B------:R-:W-:Y:S01]  /*2300*/  @!P3 IMAD.MOV R31, RZ, RZ, -R31 ;  /* 0x000000ffff1fb224 */ /* 0x000fe200078e0a1f */
[----:B------:R-:W-:Y:S01]  /*2310*/  ISETP.GE.AND P3, PT, R45, RZ, PT ;  /* 0x000000ff2d00720c */ /* 0x000fe20003f66270 */
[----:B------:R-:W-:Y:S01]  /*2320*/  @!P4 IMAD.IADD R35, R35, 0x1, -R2 ;  /* 0x000000012323c824 */ /* 0x000fe200078e0a02 */
[C---:B------:R-:W-:Y:S01]  /*2330*/  ISETP.GT.U32.AND P4, PT, R2.reuse, R39, PT ;  /* 0x000000270200720c */ /* 0x040fe20003f84070 */
[----:B------:R-:W-:Y:S01]  /*2340*/  IMAD.HI.U32 R40, R7, R42, RZ ;  /* 0x0000002a07287227 */ /* 0x000fe200078e00ff */
[----:B------:R-:W-:-:S02]  /*2350*/  ISETP.GT.U32.AND P6, PT, R2, R36, PT ;  /* 0x000000240200720c */ /* 0x000fc40003fc4070 */
[----:B------:R-:W-:Y:S01]  /*2360*/  IABS R44, R53 ;  /* 0x00000035002c7213 */ /* 0x000fe20000000000 */
[----:B------:R-:W-:Y:S01]  /*2370*/  @!P0 IMAD.IADD R38, R38, 0x1, -R2 ;  /* 0x0000000126268824 */ /* 0x000fe200078e0a02 */
[----:B------:R-:W-:Y:S01]  /*2380*/  ISETP.GE.AND P0, PT, R43, RZ, PT ;  /* 0x000000ff2b00720c */ /* 0x000fe20003f06270 */
[----:B------:R-:W-:Y:S02]  /*2390*/  IMAD.MOV R43, RZ, RZ, -R40 ;  /* 0x000000ffff2b7224 */ /* 0x000fe400078e0a28 */
[----:B------:R-:W-:Y:S01]  /*23a0*/  @!P2 IMAD.IADD R37, R37, 0x1, -R2 ;  /* 0x000000012525a824 */ /* 0x000fe200078e0a02 */
[----:B------:R-:W-:Y:S01]  /*23b0*/  ISETP.GE.AND P2, PT, R52, RZ, PT ;  /* 0x000000ff3400720c */ /* 0x000fe20003f46270 */
[C---:B------:R-:W-:Y:S02]  /*23c0*/  IMAD R40, R2.reuse, R43, R42 ;  /* 0x0000002b02287224 */ /* 0x040fe400078e022a */
[--C-:B------:R-:W-:Y:S01]  /*23d0*/  @!P4 IMAD.IADD R39, R39, 0x1, -R2.reuse ;  /* 0x000000012727c824 */ /* 0x100fe200078e0a02 */
[C---:B------:R-:W-:Y:S01]  /*23e0*/  ISETP.GT.U32.AND P4, PT, R2.reuse, R38, PT ;  /* 0x000000260200720c */ /* 0x040fe20003f84070 */
[----:B------:R-:W-:Y:S01]  /*23f0*/  @!P3 IMAD.MOV R37, RZ, RZ, -R37 ;  /* 0x000000ffff25b224 */ /* 0x000fe200078e0a25 */
[----:B------:R-:W-:Y:S01]  /*2400*/  ISETP.GT.U32.AND P3, PT, R2, R40, PT ;  /* 0x000000280200720c */ /* 0x000fe20003f64070 */
[----:B------:R-:W-:Y:S01]  /*2410*/  @!P6 IMAD.IADD R36, R36, 0x1, -R2 ;  /* 0x000000012424e824 */ /* 0x000fe200078e0a02 */
[----:B------:R-:W-:Y:S01]  /*2420*/  ISETP.GE.AND P6, PT, R46, RZ, PT ;  /* 0x000000ff2e00720c */ /* 0x000fe20003fc6270 */
[----:B------:R-:W-:-:S04]  /*2430*/  IMAD.HI.U32 R41, R7, R44, RZ ;  /* 0x0000002c07297227 */ /* 0x000fc800078e00ff */
[----:B------:R-:W-:Y:S02]  /*2440*/  IMAD.MOV R41, RZ, RZ, -R41 ;  /* 0x000000ffff297224 */ /* 0x000fe400078e0a29 */
[----:B------:R-:W-:Y:S02]  /*2450*/  VIADD R42, R130, 0x19 ;  /* 0x00000019822a7836 */ /* 0x000fe40000000000 */
[----:B------:R-:W-:Y:S02]  /*2460*/  IMAD R41, R2, R41, R44 ;  /* 0x0000002902297224 */ /* 0x000fe400078e022c */
[--C-:B------:R-:W-:Y:S01]  /*2470*/  @!P4 IMAD.IADD R38, R38, 0x1, -R2.reuse ;  /* 0x000000012626c824 */ /* 0x100fe200078e0a02 */
[----:B------:R-:W-:Y:S01]  /*2480*/  IABS R44, R42 ;  /* 0x0000002a002c7213 */ /* 0x000fe20000000000 */
[----:B------:R-:W-:Y:S01]  /*2490*/  @!P3 IMAD.IADD R40, R40, 0x1, -R2 ;  /* 0x000000012828b824 */ /* 0x000fe200078e0a02 */
[----:B------:R-:W-:Y:S01]  /*24a0*/  ISETP.GE.AND P4, PT, R42, RZ, PT ;  /* 0x000000ff2a00720c */ /* 0x000fe20003f86270 */
[----:B------:R-:W-:Y:S01]  /*24b0*/  @!P6 IMAD.MOV R38, RZ, RZ, -R38 ;  /* 0x000000ffff26e224 */ /* 0x000fe200078e0a26 */
[C---:B------:R-:W-:Y:S01]  /*24c0*/  ISETP.GT.U32.AND P3, PT, R2.reuse, R41, PT ;  /* 0x000000290200720c */ /* 0x040fe20003f64070 */
[----:B------:R-:W-:Y:S01]  /*24d0*/  IMAD.HI.U32 R42, R7, R44, RZ ;  /* 0x0000002c072a7227 */ /* 0x000fe200078e00ff */
[----:B------:R-:W-:-:S03]  /*24e0*/  ISETP.GT.U32.AND P6, PT, R2, R40, PT ;  /* 0x000000280200720c */ /* 0x000fc60003fc4070 */
[----:B------:R-:W-:Y:S02]  /*24f0*/  IMAD.MOV R45, RZ, RZ, -R42 ;  /* 0x000000ffff2d7224 */ /* 0x000fe400078e0a2a */
[----:B------:R-:W-:Y:S01]  /*2500*/  @!P5 IMAD.MOV R35, RZ, RZ, -R35 ;  /* 0x000000ffff23d224 */ /* 0x000fe200078e0a23 */
[C---:B------:R-:W-:Y:S01]  /*2510*/  ISETP.GT.U32.AND P5, PT, R2.reuse, R39, PT ;  /* 0x000000270200720c */ /* 0x040fe20003fa4070 */
[----:B------:R-:W-:Y:S02]  /*2520*/  IMAD R42, R2, R45, R44 ;  /* 0x0000002d022a7224 */ /* 0x000fe400078e022c */
[----:B------:R-:W-:Y:S01]  /*2530*/  @!P1 IMAD.MOV R36, RZ, RZ, -R36 ;  /* 0x000000ffff249224 */ /* 0x000fe200078e0a24 */
[----:B------:R-:W-:Y:S01]  /*2540*/  ISETP.GE.AND P1, PT, R53, RZ, PT ;  /* 0x000000ff3500720c */ /* 0x000fe20003f26270 */
[----:B------:R-:W-:Y:S02]  /*2550*/  VIADD R53, R130, 0x17 ;  /* 0x0000001782357836 */ /* 0x000fe40000000000 */
[----:B------:R-:W-:Y:S01]  /*2560*/  @!P6 IMAD.IADD R40, R40, 0x1, -R2 ;  /* 0x000000012828e824 */ /* 0x000fe200078e0a02 */
[----:B------:R-:W-:Y:S01]  /*2570*/  ISETP.GT.U32.AND P6, PT, R2, R42, PT ;  /* 0x0000002a0200720c */ /* 0x000fe20003fc4070 */
[----:B------:R-:W-:Y:S01]  /*2580*/  VIADD R43, R130, 0x18 ;  /* 0x00000018822b7836 */ /* 0x000fe20000000000 */
[----:B------:R-:W-:Y:S01]  /*2590*/  IABS R52, R53 ;  /* 0x0000003500347213 */ /* 0x000fe20000000000 */
[----:B------:R-:W-:-:S03]  /*25a0*/  IMAD.HI.U32 R45, R7, R54, RZ ;  /* 0x00000036072d7227 */ /* 0x000fc600078e00ff */
[----:B------:R-:W-:Y:S01]  /*25b0*/  IABS R46, R43 ;  /* 0x0000002b002e7213 */ /* 0x000fe20000000000 */
[----:B------:R-:W-:Y:S01]  /*25c0*/  @!P5 IMAD.IADD R39, R39, 0x1, -R2 ;  /* 0x000000012727d824 */ /* 0x000fe200078e0a02 */
[----:B------:R-:W-:Y:S01]  /*25d0*/  ISETP.GE.AND P5, PT, R43, RZ, PT ;  /* 0x000000ff2b00720c */ /* 0x000fe20003fa6270 */
[----:B------:R-:W-:-:S04]  /*25e0*/  IMAD.HI.U32 R44, R7, R52, RZ ;  /* 0x00000034072c7227 */ /* 0x000fc800078e00ff */
[----:B------:R-:W-:Y:S01]  /*25f0*/  @!P2 IMAD.MOV R39, RZ, RZ, -R39 ;  /* 0x000000ffff27a224 */ /* 0x000fe200078e0a27 */
[----:B------:R-:W-:Y:S01]  /*2600*/  ISETP.GE.AND P2, PT, R53, RZ, PT ;  /* 0x000000ff3500720c */ /* 0x000fe20003f46270 */
[----:B------:R-:W-:-:S04]  /*2610*/  IMAD.HI.U32 R43, R7, R46, RZ ;  /* 0x0000002e072b7227 */ /* 0x000fc800078e00ff */
[----:B------:R-:W-:Y:S02]  /*2620*/  IMAD.MOV R53, RZ, RZ, -R44 ;  /* 0x000000ffff357224 */ /* 0x000fe400078e0a2c */
[----:B------:R-:W-:Y:S02]  /*2630*/  @!P6 IMAD.IADD R42, R42, 0x1, -R2 ;  /* 0x000000012a2ae824 */ /* 0x000fe400078e0a02 */
[----:B------:R-:W-:Y:S02]  /*2640*/  IMAD.MOV R55, RZ, RZ, -R45 ;  /* 0x000000ffff377224 */ /* 0x000fe400078e0a2d */
[----:B------:R-:W-:Y:S01]  /*2650*/  IMAD.MOV R43, RZ, RZ, -R43 ;  /* 0x000000ffff2b7224 */ /* 0x000fe200078e0a2b */
[C---:B------:R-:W-:Y:S01]  /*2660*/  ISETP.GT.U32.AND P6, PT, R2.reuse, R42, PT ;  /* 0x0000002a0200720c */ /* 0x040fe20003fc4070 */
[C---:B------:R-:W-:Y:S01]  /*2670*/  IMAD R45, R2.reuse, R53, R52 ;  /* 0x00000035022d7224 */ /* 0x040fe200078e0234 */
[----:B------:R-:W-:Y:S01]  /*2680*/  IABS R52, R58 ;  /* 0x0000003a00347213 */ /* 0x000fe20000000000 */
[----:B------:R-:W-:-:S02]  /*2690*/  IMAD R43, R2, R43, R46 ;  /* 0x0000002b022b7224 */ /* 0x000fc400078e022e */
[----:B------:R-:W-:Y:S02]  /*26a0*/  @!P0 IMAD.MOV R40, RZ, RZ, -R40 ;  /* 0x000000ffff288224 */ /* 0x000fe400078e0a28 */
[----:B------:R-:W-:Y:S01]  /*26b0*/  IMAD.HI.U32 R46, R7, R52, RZ ;  /* 0x00000034072e7227 */ /* 0x000fe200078e00ff */
[----:B------:R-:W-:-:S03]  /*26c0*/  ISETP.GT.U32.AND P0, PT, R2, R43, PT ;  /* 0x0000002b0200720c */ /* 0x000fc60003f04070 */
[----:B------:R-:W-:Y:S02]  /*26d0*/  IMAD.MOV R53, RZ, RZ, -R46 ;  /* 0x000000ffff357224 */ /* 0x000fe400078e0a2e */
[--C-:B------:R-:W-:Y:S02]  /*26e0*/  @!P3 IMAD.IADD R41, R41, 0x1, -R2.reuse ;  /* 0x000000012929b824 */ /* 0x100fe400078e0a02 */
[----:B------:R-:W-:Y:S01]  /*26f0*/  @!P6 IMAD.IADD R42, R42, 0x1, -R2 ;  /* 0x000000012a2ae824 */ /* 0x000fe200078e0a02 */
[----:B------:R-:W-:Y:S01]  /*2700*/  ISETP.GE.AND P6, PT, R57, RZ, PT ;  /* 0x000000ff3900720c */ /* 0x000fe20003fc6270 */
[C---:B------:R-:W-:Y:S01]  /*2710*/  IMAD R46, R2.reuse, R53, R52 ;  /* 0x00000035022e7224 */ /* 0x040fe200078e0234 */
[C---:B------:R-:W-:Y:S01]  /*2720*/  ISETP.GT.U32.AND P3, PT, R2.reuse, R41, PT ;  /* 0x000000290200720c */ /* 0x040fe20003f64070 */
[----:B------:R-:W-:Y:S02]  /*2730*/  @!P4 IMAD.MOV R42, RZ, RZ, -R42 ;  /* 0x000000ffff2ac224 */ /* 0x000fe400078e0a2a */
[----:B------:R-:W-:Y:S01]  /*2740*/  @!P0 IMAD.IADD R43, R43, 0x1, -R2 ;  /* 0x000000012b2b8824 */ /* 0x000fe200078e0a02 */
[----:B------:R-:W-:Y:S01]  /*2750*/  ISETP.GT.U32.AND P4, PT, R2, R46, PT ;  /* 0x0000002e0200720c */ /* 0x000fe20003f84070 */
[----:B------:R-:W-:-:S02]  /*2760*/  VIADD R59, R130, 0x14 ;  /* 0x00000014823b7836 */ /* 0x000fc40000000000 */
[C---:B------:R-:W-:Y:S01]  /*2770*/  IMAD R44, R2.reuse, R55, R54 ;  /* 0x00000037022c7224 */ /* 0x040fe200078e0236 */
[----:B------:R-:W-:Y:S01]  /*2780*/  ISETP.GT.U32.AND P0, PT, R2, R43, PT ;  /* 0x0000002b0200720c */ /* 0x000fe20003f04070 */
[C---:B------:R-:W-:Y:S01]  /*2790*/  VIADD R60, R130.reuse, 0x13 ;  /* 0x00000013823c7836 */ /* 0x040fe20000000000 */
[----:B------:R-:W-:Y:S01]  /*27a0*/  IABS R54, R59 ;  /* 0x0000003b00367213 */ /* 0x000fe20000000000 */
[----:B------:R-:W-:Y:S02]  /*27b0*/  VIADD R64, R130, 0xd ;  /* 0x0000000d82407836 */ /* 0x000fe40000000000 */
[--C-:B------:R-:W-:Y:S01]  /*27c0*/  @!P3 IMAD.IADD R41, R41, 0x1, -R2.reuse ;  /* 0x000000012929b824 */ /* 0x100fe200078e0a02 */
[----:B------:R-:W-:Y:S01]  /*27d0*/  ISETP.GT.U32.AND P3, PT, R2, R45, PT ;  /* 0x0000002d0200720c */ /* 0x000fe20003f64070 */
[----:B------:R-:W-:Y:S01]  /*27e0*/  IMAD.HI.U32 R52, R7, R54, RZ ;  /* 0x0000003607347227 */ /* 0x000fe200078e00ff */
[----:B------:R-:W-:Y:S02]  /*27f0*/  IABS R56, R60 ;  /* 0x0000003c00387213 */ /* 0x000fe40000000000 */
[----:B------:R-:W-:Y:S01]  /*2800*/  IABS R67, R64 ;  /* 0x0000004000437213 */ /* 0x000fe20000000000 */
[----:B------:R-:W-:-:S02]  /*2810*/  @!P4 IMAD.IADD R46, R46, 0x1, -R2 ;  /* 0x000000012e2ec824 */ /* 0x000fc400078e0a02 */
[----:B------:R-:W-:Y:S01]  /*2820*/  @!P1 IMAD.MOV R41, RZ, RZ, -R41 ;  /* 0x000000ffff299224 */ /* 0x000fe200078e0a29 */
[C---:B------:R-:W-:Y:S01]  /*2830*/  ISETP.GT.U32.AND P1, PT, R2.reuse, R44, PT ;  /* 0x0000002c0200720c */ /* 0x040fe20003f24070 */
[----:B------:R-:W-:Y:S01]  /*2840*/  @!P0 IMAD.IADD R43, R43, 0x1, -R2 ;  /* 0x000000012b2b8824 */ /* 0x000fe200078e0a02 */
[----:B------:R-:W-:Y:S01]  /*2850*/  ISETP.GT.U32.AND P4, PT, R2, R46, PT ;  /* 0x0000002e0200720c */ /* 0x000fe20003f84070 */
[----:B------:R-:W-:Y:S01]  /*2860*/  IMAD.HI.U32 R53, R7, R56, RZ ;  /* 0x0000003807357227 */ /* 0x000fe200078e00ff */
[----:B------:R-:W-:-:S03]  /*2870*/  ISETP.GE.AND P0, PT, R58, RZ, PT ;  /* 0x000000ff3a00720c */ /* 0x000fc60003f06270 */
[----:B------:R-:W-:Y:S02]  /*2880*/  IMAD.MOV R55, RZ, RZ, -R52 ;  /* 0x000000ffff377224 */ /* 0x000fe400078e0a34 */
[----:B------:R-:W-:Y:S02]  /*2890*/  @!P3 IMAD.IADD R45, R45, 0x1, -R2 ;  /* 0x000000012d2db824 */ /* 0x000fe400078e0a02 */
[----:B------:R-:W-:Y:S02]  /*28a0*/  IMAD.MOV R57, RZ, RZ, -R53 ;  /* 0x000000ffff397224 */ /* 0x000fe400078e0a35 */
[C---:B------:R-:W-:Y:S01]  /*28b0*/  IMAD R53, R2.reuse, R55, R54 ;  /* 0x0000003702357224 */ /* 0x040fe200078e0236 */
[----:B------:R-:W-:Y:S01]  /*28c0*/  ISETP.GT.U32.AND P3, PT, R2, R45, PT ;  /* 0x0000002d0200720c */ /* 0x000fe20003f64070 */
[----:B------:R-:W-:Y:S02]  /*28d0*/  @!P1 IMAD.IADD R44, R44, 0x1, -R2 ;  /* 0x000000012c2c9824 */ /* 0x000fe400078e0a02 */
[----:B------:R-:W-:-:S02]  /*28e0*/  IMAD R55, R2, R57, R56 ;  /* 0x0000003902377224 */ /* 0x000fc400078e0238 */
[----:B------:R-:W-:Y:S01]  /*28f0*/  @!P4 IMAD.IADD R46, R46, 0x1, -R2 ;  /* 0x000000012e2ec824 */ /* 0x000fe200078e0a02 */
[----:B------:R-:W-:Y:S01]  /*2900*/  ISETP.GT.U32.AND P1, PT, R2, R44, PT ;  /* 0x0000002c0200720c */ /* 0x000fe20003f24070 */
[----:B------:R-:W-:Y:S02]  /*2910*/  VIADD R56, R130, 0x10 ;  /* 0x0000001082387836 */ /* 0x000fe40000000000 */
[----:B------:R-:W-:Y:S01]  /*2920*/  @!P0 IMAD.MOV R46, RZ, RZ, -R46 ;  /* 0x000000ffff2e8224 */ /* 0x000fe200078e0a2e */
[----:B------:R-:W-:Y:S01]  /*2930*/  ISETP.GT.U32.AND P0, PT, R2, R55, PT ;  /* 0x000000370200720c */ /* 0x000fe20003f04070 */
[----:B------:R-:W-:Y:S01]  /*2940*/  VIADD R54, R130, 0x11 ;  /* 0x0000001182367836 */ /* 0x000fe20000000000 */
[----:B------:R-:W-:Y:S01]  /*2950*/  IABS R61, R56 ;  /* 0x00000038003d7213 */ /* 0x000fe20000000000 */
[--C-:B------:R-:W-:Y:S01]  /*2960*/  @!P3 IMAD.IADD R45, R45, 0x1, -R2.reuse ;  /* 0x000000012d2db824 */ /* 0x100fe200078e0a02 */
[----:B------:R-:W-:Y:S01]  /*2970*/  ISETP.GE.AND P3, PT, R60, RZ, PT ;  /* 0x000000ff3c00720c */ /* 0x000fe20003f66270 */
[----:B------:R-:W-:Y:S01]  /*2980*/  @!P5 IMAD.MOV R43, RZ, RZ, -R43 ;  /* 0x000000ffff2bd224 */ /* 0x000fe200078e0a2b */
[----:B------:R-:W-:Y:S01]  /*2990*/  ISETP.GE.AND P5, PT, R59, RZ, PT ;  /* 0x000000ff3b00720c */ /* 0x000fe20003fa6270 */
[----:B------:R-:W-:Y:S01]  /*29a0*/  @!P2 IMAD.MOV R45, RZ, RZ, -R45 ;  /* 0x000000ffff2da224 */ /* 0x000fe200078e0a2d */
[----:B------:R-:W-:Y:S01]  /*29b0*/  ISETP.GT.U32.AND P2, PT, R2, R53, PT ;  /* 0x000000350200720c */ /* 0x000fe20003f44070 */
[--C-:B------:R-:W-:Y:S01]  /*29c0*/  @!P1 IMAD.IADD R44, R44, 0x1, -R2.reuse ;  /* 0x000000012c2c9824 */ /* 0x100fe200078e0a02 */
[----:B------:R-:W-:Y:S01]  /*29d0*/  IABS R59, R54 ;  /* 0x00000036003b7213 */ /* 0x000fe20000000000 */
[----:B------:R-:W-:Y:S01]  /*29e0*/  VIADD R52, R130, 0x12 ;  /* 0x0000001282347836 */ /* 0x000fe20000000000 */
[----:B------:R-:W-:Y:S01]  /*29f0*/  ISETP.GE.AND P4, PT, R56, RZ, PT ;  /* 0x000000ff3800720c */ /* 0x000fe20003f86270 */
[----:B------:R-:W-:-:S02]  /*2a00*/  @!P0 IMAD.IADD R55, R55, 0x1, -R2 ;  /* 0x0000000137378824 */ /* 0x000fc400078e0a02 */
[----:B------:R-:W-:Y:S01]  /*2a10*/  @!P6 IMAD.MOV R44, RZ, RZ, -R44 ;  /* 0x000000ffff2ce224 */ /* 0x000fe200078e0a2c */
[----:B------:R-:W-:Y:S01]  /*2a20*/  ISETP.GE.AND P6, PT, R54, RZ, PT ;  /* 0x000000ff3600720c */ /* 0x000fe20003fc6270 */
[----:B------:R-:W-:Y:S01]  /*2a30*/  IMAD.HI.U32 R54, R7, R61, RZ ;  /* 0x0000003d07367227 */ /* 0x000fe200078e00ff */
[----:B------:R-:W-:Y:S02]  /*2a40*/  ISETP.GT.U32.AND P0, PT, R2, R55, PT ;  /* 0x000000370200720c */ /* 0x000fe40003f04070 */
[----:B------:R-:W-:Y:S01]  /*2a50*/  IABS R57, R52 ;  /* 0x0000003400397213 */ /* 0x000fe20000000000 */
[----:B------:R-:W-:Y:S01]  /*2a60*/  IMAD.MOV R54, RZ, RZ, -R54 ;  /* 0x000000ffff367224 */ /* 0x000fe200078e0a36 */
[----:B------:R-:W-:Y:S01]  /*2a70*/  ISETP.GE.AND P1, PT, R52, RZ, PT ;  /* 0x000000ff3400720c */ /* 0x000fe20003f26270 */
[----:B------:R-:W-:Y:S02]  /*2a80*/  @!P2 IMAD.IADD R53, R53, 0x1, -R2 ;  /* 0x000000013535a824 */ /* 0x000fe400078e0a02 */
[----:B------:R-:W-:-:S02]  /*2a90*/  IMAD R61, R2, R54, R61 ;  /* 0x00000036023d7224 */ /* 0x000fc400078e023d */
[----:B------:R-:W-:Y:S01]  /*2aa0*/  IMAD.HI.U32 R52, R7, R57, RZ ;  /* 0x0000003907347227 */ /* 0x000fe200078e00ff */
[----:B------:R-:W-:-:S03]  /*2ab0*/  ISETP.GT.U32.AND P2, PT, R2, R53, PT ;  /* 0x000000350200720c */ /* 0x000fc60003f44070 */
[----:B------:R-:W-:Y:S01]  /*2ac0*/  @!P0 IMAD.IADD R55, R55, 0x1, -R2 ;  /* 0x0000000137378824 */ /* 0x000fe200078e0a02 */
[----:B------:R-:W-:Y:S01]  /*2ad0*/  ISETP.GT.U32.AND P0, PT, R2, R61, PT ;  /* 0x0000003d0200720c */ /* 0x000fe20003f04070 */
[----:B------:R-:W-:Y:S02]  /*2ae0*/  IMAD.MOV R52, RZ, RZ, -R52 ;  /* 0x000000ffff347224 */ /* 0x000fe400078e0a34 */
[----:B------:R-:W-:Y:S02]  /*2af0*/  VIADD R60, R130, 0xf ;  /* 0x0000000f823c7836 */ /* 0x000fe40000000000 */
[----:B------:R-:W-:Y:S02]  /*2b00*/  IMAD R57, R2, R52, R57 ;  /* 0x0000003402397224 */ /* 0x000fe400078e0239 */
[----:B------:R-:W-:Y:S01]  /*2b10*/  IMAD.HI.U32 R52, R7, R59, RZ ;  /* 0x0000003b07347227 */ /* 0x000fe200078e00ff */
[----:B------:R-:W-:-:S03]  /*2b20*/  IABS R63, R60 ;  /* 0x0000003c003f7213 */ /* 0x000fc60000000000 */
[----:B------:R-:W-:Y:S02]  /*2b30*/  IMAD.MOV R52, RZ, RZ, -R52 ;  /* 0x000000ffff347224 */ /* 0x000fe400078e0a34 */
[--C-:B------:R-:W-:Y:S01]  /*2b40*/  @!P2 IMAD.IADD R53, R53, 0x1, -R2.reuse ;  /* 0x000000013535a824 */ /* 0x100fe200078e0a02 */
[C---:B------:R-:W-:Y:S01]  /*2b50*/  ISETP.GT.U32.AND P2, PT, R2.reuse, R57, PT ;  /* 0x000000390200720c */ /* 0x040fe20003f44070 */
[----:B------:R-:W-:Y:S02]  /*2b60*/  @!P0 IMAD.IADD R61, R61, 0x1, -R2 ;  /* 0x000000013d3d8824 */ /* 0x000fe400078e0a02 */
[C---:B------:R-:W-:Y:S02]  /*2b70*/  IMAD R59, R2.reuse, R52, R59 ;  /* 0x00000034023b7224 */ /* 0x040fe400078e023b */
[----:B------:R-:W-:Y:S01]  /*2b80*/  IMAD.HI.U32 R52, R7, R67, RZ ;  /* 0x0000004307347227 */ /* 0x000fe200078e00ff */
[----:B------:R-:W-:-:S03]  /*2b90*/  ISETP.GT.U32.AND P0, PT, R2, R61, PT ;  /* 0x0000003d0200720c */ /* 0x000fc60003f04070 */
[----:B------:R-:W-:Y:S01]  /*2ba0*/  @!P5 IMAD.MOV R53, RZ, RZ, -R53 ;  /* 0x000000ffff35d224 */ /* 0x000fe200078e0a35 */
[----:B------:R-:W-:Y:S01]  /*2bb0*/  ISETP.GT.U32.AND P5, PT, R2, R59, PT ;  /* 0x0000003b0200720c */ /* 0x000fe20003fa4070 */
[----:B------:R-:W-:Y:S02]  /*2bc0*/  VIADD R62, R130, 0xe ;  /* 0x0000000e823e7836 */ /* 0x000fe40000000000 */
[----:B------:R-:W-:-:S03]  /*2bd0*/  IMAD.HI.U32 R56, R7, R63, RZ ;  /* 0x0000003f07387227 */ /* 0x000fc600078e00ff */
[----:B------:R-:W-:Y:S01]  /*2be0*/  IABS R65, R62 ;  /* 0x0000003e00417213 */ /* 0x000fe20000000000 */
[----:B------:R-:W-:Y:S02]  /*2bf0*/  IMAD.MOV R52, RZ, RZ, -R52 ;  /* 0x000000ffff347224 */ /* 0x000fe400078e0a34 */
[----:B------:R-:W-:Y:S02]  /*2c00*/  IMAD.MOV R56, RZ, RZ, -R56 ;  /* 0x000000ffff387224 */ /* 0x000fe400078e0a38 */
[--C-:B------:R-:W-:Y:S02]  /*2c10*/  @!P2 IMAD.IADD R57, R57, 0x1, -R2.reuse ;  /* 0x000000013939a824 */ /* 0x100fe400078e0a02 */
[C---:B------:R-:W-:Y:S02]  /*2c20*/  IMAD R67, R2.reuse, R52, R67 ;  /* 0x0000003402437224 */ /* 0x040fe400078e0243 */
[C---:B------:R-:W-:Y:S01]  /*2c30*/  IMAD R63, R2.reuse, R56, R63 ;  /* 0x00000038023f7224 */ /* 0x040fe200078e023f */
[C---:B------:R-:W-:Y:S01]  /*2c40*/  ISETP.GT.U32.AND P2, PT, R2.reuse, R57, PT ;  /* 0x000000390200720c */ /* 0x040fe20003f44070 */
[----:B------:R-:W-:Y:S01]  /*2c50*/  @!P0 IMAD.IADD R61, R61, 0x1, -R2 ;  /* 0x000000013d3d8824 */ /* 0x000fe200078e0a02 */
[----:B------:R-:W-:Y:S01]  /*2c60*/  ISETP.GT.U32.AND P0, PT, R2, R67, PT ;  /* 0x000000430200720c */ /* 0x000fe20003f04070 */
[----:B------:R-:W-:-:S04]  /*2c70*/  IMAD.HI.U32 R58, R7, R65, RZ ;  /* 0x00000041073a7227 */ /* 0x000fc800078e00ff */
[----:B------:R-:W-:Y:S01]  /*2c80*/  @!P3 IMAD.MOV R55, RZ, RZ, -R55 ;  /* 0x000000ffff37b224 */ /* 0x000fe200078e0a37 */
[----:B------:R-:W-:Y:S01]  /*2c90*/  ISETP.GT.U32.AND P3, PT, R2, R63, PT ;  /* 0x0000003f0200720c */ /* 0x000fe20003f64070 */
[----:B------:R-:W-:Y:S02]  /*2ca0*/  @!P5 IMAD.IADD R59, R59, 0x1, -R2 ;  /* 0x000000013b3bd824 */ /* 0x000fe400078e0a02 */
[----:B------:R-:W-:Y:S02]  /*2cb0*/  IMAD.MOV R58, RZ, RZ, -R58 ;  /* 0x000000ffff3a7224 */ /* 0x000fe400078e0a3a */
[----:B------:R-:W-:Y:S01]  /*2cc0*/  VIADD R68, R130, 0xb ;  /* 0x0000000b82447836 */ /* 0x000fe20000000000 */
[C---:B------:R-:W-:Y:S01]  /*2cd0*/  ISETP.GT.U32.AND P5, PT, R2.reuse, R59, PT ;  /* 0x0000003b0200720c */ /* 0x040fe20003fa4070 */
[C---:B------:R-:W-:Y:S02]  /*2ce0*/  IMAD R65, R2.reuse, R58, R65 ;  /* 0x0000003a02417224 */ /* 0x040fe400078e0241 */
[--C-:B------:R-:W-:Y:S01]  /*2cf0*/  @!P2 IMAD.IADD R57, R57, 0x1, -R2.reuse ;  /* 0x000000013939a824 */ /* 0x100fe200078e0a02 */
[----:B------:R-:W-:Y:S01]  /*2d00*/  IABS R71, R68 ;  /* 0x0000004400477213 */ /* 0x000fe20000000000 */
[----:B------:R-:W-:Y:S01]  /*2d10*/  @!P0 IMAD.IADD R67, R67, 0x1, -R2 ;  /* 0x0000000143438824 */ /* 0x000fe200078e0a02 */
[----:B------:R-:W-:Y:S01]  /*2d20*/  ISETP.GT.U32.AND P2, PT, R2, R65, PT ;  /* 0x000000410200720c */ /* 0x000fe20003f44070 */
[----:B------:R-:W-:-:S02]  /*2d30*/  VIADD R66, R130, 0xc ;  /* 0x0000000c82427836 */ /* 0x000fc40000000000 */
[--C-:B------:R-:W-:Y:S01]  /*2d40*/  @!P3 IMAD.IADD R63, R63, 0x1, -R2.reuse ;  /* 0x000000013f3fb824 */ /* 0x100fe200078e0a02 */
[C---:B------:R-:W-:Y:S01]  /*2d50*/  ISETP.GT.U32.AND P0, PT, R2.reuse, R67, PT ;  /* 0x000000430200720c */ /* 0x040fe20003f04070 */
[----:B------:R-:W-:Y:S01]  /*2d60*/  IMAD.HI.U32 R54, R7, R71, RZ ;  /* 0x0000004707367227 */ /* 0x000fe200078e00ff */
[----:B------:R-:W-:Y:S02]  /*2d70*/  IABS R69, R66 ;  /* 0x0000004200457213 */ /* 0x000fe40000000000 */
[----:B------:R-:W-:Y:S01]  /*2d80*/  ISETP.GT.U32.AND P3, PT, R2, R63, PT ;  /* 0x0000003f0200720c */ /* 0x000fe20003f64070 */
[----:B------:R-:W-:Y:S01]  /*2d90*/  @!P5 IMAD.IADD R59, R59, 0x1, -R2 ;  /* 0x000000013b3bd824 */ /* 0x000fe200078e0a02 */
[----:B------:R-:W-:Y:S01]  /*2da0*/  ISETP.GE.AND P5, PT, R60, RZ, PT ;  /* 0x000000ff3c00720c */ /* 0x000fe20003fa6270 */
[----:B------:R-:W-:Y:S02]  /*2db0*/  IMAD.MOV R54, RZ, RZ, -R54 ;  /* 0x000000ffff367224 */ /* 0x000fe400078e0a36 */
[----:B------:R-:W-:-:S02]  /*2dc0*/  VIADD R60, R130, 0x9 ;  /* 0x00000009823c7836 */ /* 0x000fc40000000000 */
[----:B------:R-:W-:-:S03]  /*2dd0*/  IMAD.HI.U32 R52, R7, R69, RZ ;  /* 0x0000004507347227 */ /* 0x000fc600078e00ff */
[----:B------:R-:W-:Y:S01]  /*2de0*/  IABS R75, R60 ;  /* 0x0000003c004b7213 */ /* 0x000fe20000000000 */
[----:B------:R-:W-:Y:S02]  /*2df0*/  @!P2 IMAD.IADD R65, R65, 0x1, -R2 ;  /* 0x000000014141a824 */ /* 0x000fe400078e0a02 */
[C---:B------:R-:W-:Y:S02]  /*2e00*/  IMAD R71, R2.reuse, R54, R71 ;  /* 0x0000003602477224 */ /* 0x040fe400078e0247 */
[----:B------:R-:W-:Y:S01]  /*2e10*/  IMAD.MOV R52, RZ, RZ, -R52 ;  /* 0x000000ffff347224 */ /* 0x000fe200078e0a34 */
[C---:B------:R-:W-:Y:S01]  /*2e20*/  ISETP.GT.U32.AND P2, PT, R2.reuse, R65, PT ;  /* 0x000000410200720c */ /* 0x040fe20003f44070 */
[----:B------:R-:W-:Y:S01]  /*2e30*/  @!P0 IMAD.IADD R67, R67, 0x1, -R2 ;  /* 0x0000000143438824 */ /* 0x000fe200078e0a02 */
[C---:B------:R-:W-:Y:S01]  /*2e40*/  ISETP.GT.U32.AND P0, PT, R2.reuse, R71, PT ;  /* 0x000000470200720c */ /* 0x040fe20003f04070 */
[----:B------:R-:W-:Y:S02]  /*2e50*/  IMAD R69, R2, R52, R69 ;  /* 0x0000003402457224 */ /* 0x000fe400078e0245 */
[----:B------:R-:W-:-:S04]  /*2e60*/  IMAD.HI.U32 R52, R7, R75, RZ ;  /* 0x0000004b07347227 */ /* 0x000fc800078e00ff */
[----:B------:R-:W-:Y:S01]  /*2e70*/  @!P3 IMAD.IADD R63, R63, 0x1, -R2 ;  /* 0x000000013f3fb824 */ /* 0x000fe200078e0a02 */
[----:B------:R-:W-:Y:S01]  /*2e80*/  ISETP.GE.AND P3, PT, R62, RZ, PT ;  /* 0x000000ff3e00720c */ /* 0x000fe20003f66270 */
[C---:B------:R-:W-:Y:S02]  /*2e90*/  VIADD R70, R130.reuse, 0xa ;  /* 0x0000000a82467836 */ /* 0x040fe40000000000 */
[----:B------:R-:W-:Y:S02]  /*2ea0*/  VIADD R62, R130, 0x8 ;  /* 0x00000008823e7836 */ /* 0x000fe40000000000 */
[----:B------:R-:W-:Y:S01]  /*2eb0*/  IMAD.MOV R58, RZ, RZ, -R52 ;  /* 0x000000ffff3a7224 */ /* 0x000fe200078e0a34 */
[----:B------:R-:W-:Y:S01]  /*2ec0*/  IABS R73, R70 ;  /* 0x0000004600497213 */ /* 0x000fe20000000000 */
[--C-:B------:R-:W-:Y:S01]  /*2ed0*/  @!P2 IMAD.IADD R65, R65, 0x1, -R2.reuse ;  /* 0x000000014141a824 */ /* 0x100fe200078e0a02 */
[----:B------:R-:W-:Y:S01]  /*2ee0*/  IABS R77, R62 ;  /* 0x0000003e004d7213 */ /* 0x000fe20000000000 */
[C---:B------:R-:W-:Y:S01]  /*2ef0*/  IMAD R75, R2.reuse, R58, R75 ;  /* 0x0000003a024b7224 */ /* 0x040fe200078e024b */
[----:B------:R-:W-:Y:S01]  /*2f00*/  ISETP.GT.U32.AND P2, PT, R2, R69, PT ;  /* 0x000000450200720c */ /* 0x000fe20003f44070 */
[----:B------:R-:W-:-:S02]  /*2f10*/  @!P0 IMAD.IADD R71, R71, 0x1, -R2 ;  /* 0x0000000147478824 */ /* 0x000fc400078e0a02 */
[----:B------:R-:W-:Y:S01]  /*2f20*/  IMAD.HI.U32 R56, R7, R73, RZ ;  /* 0x0000004907387227 */ /* 0x000fe200078e00ff */
[----:B------:R-:W-:-:S03]  /*2f30*/  ISETP.GT.U32.AND P0, PT, R2, R75, PT ;  /* 0x0000004b0200720c */ /* 0x000fc60003f04070 */
[----:B------:R-:W-:-:S04]  /*2f40*/  IMAD.HI.U32 R52, R7, R77, RZ ;  /* 0x0000004d07347227 */ /* 0x000fc800078e00ff */
[----:B------:R-:W-:Y:S02]  /*2f50*/  IMAD.MOV R56, RZ, RZ, -R56 ;  /* 0x000000ffff387224 */ /* 0x000fe400078e0a38 */
[----:B------:R-:W-:Y:S02]  /*2f60*/  VIADD R72, R130, 0x7 ;  /* 0x0000000782487836 */ /* 0x000fe40000000000 */
[----:B------:R-:W-:Y:S02]  /*2f70*/  IMAD.MOV R52, RZ, RZ, -R52 ;  /* 0x000000ffff347224 */ /* 0x000fe400078e0a34 */
[C---:B------:R-:W-:Y:S01]  /*2f80*/  IMAD R73, R2.reuse, R56, R73 ;  /* 0x0000003802497224 */ /* 0x040fe200078e0249 */
[----:B------:R-:W-:Y:S01]  /*2f90*/  IABS R79, R72 ;  /* 0x00000048004f7213 */ /* 0x000fe20000000000 */
[C---:B------:R-:W-:Y:S02]  /*2fa0*/  IMAD R77, R2.reuse, R52, R77 ;  /* 0x00000034024d7224 */ /* 0x040fe400078e024d */
[--C-:B------:R-:W-:Y:S01]  /*2fb0*/  @!P2 IMAD.IADD R69, R69, 0x1, -R2.reuse ;  /* 0x000000014545a824 */ /* 0x100fe200078e0a02 */
[C---:B------:R-:W-:Y:S01]  /*2fc0*/  ISETP.GT.U32.AND P2, PT, R2.reuse, R73, PT ;  /* 0x000000490200720c */ /* 0x040fe20003f44070 */
[----:B------:R-:W-:Y:S01]  /*2fd0*/  @!P0 IMAD.IADD R75, R75, 0x1, -R2 ;  /* 0x000000014b4b8824 */ /* 0x000fe200078e0a02 */
[----:B------:R-:W-:Y:S01]  /*2fe0*/  ISETP.GT.U32.AND P0, PT, R2, R77, PT ;  /* 0x0000004d0200720c */ /* 0x000fe20003f04070 */
[----:B------:R-:W-:-:S04]  /*2ff0*/  IMAD.HI.U32 R54, R7, R79, RZ ;  /* 0x0000004f07367227 */ /* 0x000fc800078e00ff */
[C---:B------:R-:W-:Y:S02]  /*3000*/  VIADD R74, R130.reuse, 0x6 ;  /* 0x00000006824a7836 */ /* 0x040fe40000000000 */
[----:B------:R-:W-:Y:S02]  /*3010*/  IMAD.MOV R54, RZ, RZ, -R54 ;  /* 0x000000ffff367224 */ /* 0x000fe400078e0a36 */
[----:B------:R-:W-:Y:S01]  /*3020*/  VIADD R76, R130, 0x5 ;  /* 0x00000005824c7836 */ /* 0x000fe20000000000 */
[----:B------:R-:W-:Y:S01]  /*3030*/  IABS R81, R74 ;  /* 0x0000004a00517213 */ /* 0x000fe20000000000 */
[----:B------:R-:W-:Y:S02]  /*3040*/  IMAD R79, R2, R54, R79 ;  /* 0x00000036024f7224 */ /* 0x000fe400078e024f */
[--C-:B------:R-:W-:Y:S01]  /*3050*/  @!P2 IMAD.IADD R73, R73, 0x1, -R2.reuse ;  /* 0x000000014949a824 */ /* 0x100fe200078e0a02 */
[----:B------:R-:W-:Y:S01]  /*3060*/  ISETP.GE.AND P2, PT, R64, RZ, PT ;  /* 0x000000ff4000720c */ /* 0x000fe20003f46270 */
[----:B------:R-:W-:Y:S01]  /*3070*/  @!P0 IMAD.IADD R77, R77, 0x1, -R2 ;  /* 0x000000014d4d8824 */ /* 0x000fe200078e0a02 */
[----:B------:R-:W-:Y:S01]  /*3080*/  ISETP.GT.U32.AND P0, PT, R2, R79, PT ;  /* 0x0000004f0200720c */ /* 0x000fe20003f04070 */
[----:B------:R-:W-:Y:S01]  /*3090*/  IMAD.HI.U32 R56, R7, R81, RZ ;  /* 0x0000005107387227 */ /* 0x000fe200078e00ff */
[----:B------:R-:W-:-:S03]  /*30a0*/  IABS R83, R76 ;  /* 0x0000004c00537213 */ /* 0x000fc60000000000 */
[----:B------:R-:W-:Y:S02]  /*30b0*/  IMAD.MOV R56, RZ, RZ, -R56 ;  /* 0x000000ffff387224 */ /* 0x000fe400078e0a38 */
[C---:B------:R-:W-:Y:S02]  /*30c0*/  VIADD R64, R130.reuse, 0x4 ;  /* 0x0000000482407836 */ /* 0x040fe40000000000 */
[C---:B------:R-:W-:Y:S02]  /*30d0*/  VIADD R78, R130.reuse, 0x3 ;  /* 0x00000003824e7836 */ /* 0x040fe40000000000 */
[C---:B------:R-:W-:Y:S01]  /*30e0*/  VIADD R82, R130.reuse, 0x1 ;  /* 0x0000000182527836 */ /* 0x040fe20000000000 */
[----:B------:R-:W-:Y:S01]  /*30f0*/  IABS R85, R64 ;  /* 0x0000004000557213 */ /* 0x000fe20000000000 */
[----:B------:R-:W-:Y:S01]  /*3100*/  IMAD.HI.U32 R58, R7, R83, RZ ;  /* 0x00000053073a7227 */ /* 0x000fe200078e00ff */
[----:B------:R-:W-:Y:S02]  /*3110*/  IABS R87, R78 ;  /* 0x0000004e00577213 */ /* 0x000fe40000000000 */
[----:B------:R-:W-:Y:S01]  /*3120*/  IABS R91, R82 ;  /* 0x00000052005b7213 */ /* 0x000fe20000000000 */
[----:B------:R-:W-:-:S02]  /*3130*/  VIADD R80, R130, 0x2 ;  /* 0x0000000282507836 */ /* 0x000fc40000000000 */
[C---:B------:R-:W-:Y:S02]  /*3140*/  IMAD R81, R2.reuse, R56, R81 ;  /* 0x0000003802517224 */ /* 0x040fe400078e0251 */
[----:B------:R-:W-:Y:S01]  /*3150*/  IMAD.MOV R58, RZ, RZ, -R58 ;  /* 0x000000ffff3a7224 */ /* 0x000fe200078e0a3a */
[----:B------:R-:W-:Y:S01]  /*3160*/  IABS R89, R80 ;  /* 0x0000005000597213 */ /* 0x000fe20000000000 */
[----:B------:R-:W-:Y:S01]  /*3170*/  @!P0 IMAD.IADD R79, R79, 0x1, -R2 ;  /* 0x000000014f4f8824 */ /* 0x000fe200078e0a02 */
[C---:B------:R-:W-:Y:S01]  /*3180*/  ISETP.GT.U32.AND P0, PT, R2.reuse, R69, PT ;  /* 0x000000450200720c */ /* 0x040fe20003f04070 */
[----:B------:R-:W-:Y:S01]  /*3190*/  @!P1 IMAD.MOV R57, RZ, RZ, -R57 ;  /* 0x000000ffff399224 */ /* 0x000fe200078e0a39 */
[C---:B------:R-:W-:Y:S01]  /*31a0*/  ISETP.GT.U32.AND P1, PT, R2.reuse, R71, PT ;  /* 0x000000470200720c */ /* 0x040fe20003f24070 */
[----:B------:R-:W-:Y:S01]  /*31b0*/  @!P6 IMAD.MOV R59, RZ, RZ, -R59 ;  /* 0x000000ffff3be224 */ /* 0x000fe200078e0a3b */
[C---:B------:R-:W-:Y:S01]  /*31c0*/  ISETP.GT.U32.AND P6, PT, R2.reuse, R77, PT ;  /* 0x0000004d0200720c */ /* 0x040fe20003fc4070 */
[----:B------:R-:W-:Y:S01]  /*31d0*/  @!P4 IMAD.MOV R61, RZ, RZ, -R61 ;  /* 0x000000ffff3dc224 */ /* 0x000fe200078e0a3d */
[C---:B------:R-:W-:Y:S01]  /*31e0*/  ISETP.GT.U32.AND P4, PT, R2.reuse, R73, PT ;  /* 0x000000490200720c */ /* 0x040fe20003f84070 */
[----:B------:R-:W-:Y:S01]  /*31f0*/  @!P2 IMAD.MOV R67, RZ, RZ, -R67 ;  /* 0x000000ffff43a224 */ /* 0x000fe200078e0a43 */
[C---:B------:R-:W-:Y:S01]  /*3200*/  ISETP.GT.U32.AND P2, PT, R2.reuse, R81, PT ;  /* 0x000000510200720c */ /* 0x040fe20003f44070 */
[----:B------:R-:W-:-:S02]  /*3210*/  IMAD R83, R2, R58, R83 ;  /* 0x0000003a02537224 */ /* 0x000fc400078e0253 */
[----:B------:R-:W-:Y:S01]  /*3220*/  @!P5 IMAD.MOV R63, RZ, RZ, -R63 ;  /* 0x000000ffff3fd224 */ /* 0x000fe200078e0a3f */
[----:B------:R-:W-:Y:S01]  /*3230*/  ISETP.GT.U32.AND P5, PT, R2, R75, PT ;  /* 0x0000004b0200720c */ /* 0x000fe20003fa4070 */
[----:B------:R-:W-:-:S04]  /*3240*/  IMAD.HI.U32 R52, R7, R85, RZ ;  /* 0x0000005507347227 */ /* 0x000fc800078e00ff */
[----:B------:R-:W-:-:S04]  /*3250*/  IMAD.HI.U32 R54, R7, R87, RZ ;  /* 0x0000005707367227 */ /* 0x000fc800078e00ff */
[----:B------:R-:W-:-:S04]  /*3260*/  IMAD.HI.U32 R58, R7, R91, RZ ;  /* 0x0000005b073a7227 */ /* 0x000fc800078e00ff */
[----:B------:R-:W-:-:S04]  /*3270*/  IMAD.HI.U32 R56, R7, R89, RZ ;  /* 0x0000005907387227 */ /* 0x000fc800078e00ff */
[----:B------:R-:W-:Y:S02]  /*3280*/  IMAD.MOV R52, RZ, RZ, -R52 ;  /* 0x000000ffff347224 */ /* 0x000fe400078e0a34 */
[----:B------:R-:W-:Y:S02]  /*3290*/  IMAD.MOV R54, RZ, RZ, -R54 ;  /* 0x000000ffff367224 */ /* 0x000fe400078e0a36 */
[----:B------:R-:W-:Y:S02]  /*32a0*/  IMAD.MOV R58, RZ, RZ, -R58 ;  /* 0x000000ffff3a7224 */ /* 0x000fe400078e0a3a */
[----:B------:R-:W-:Y:S02]  /*32b0*/  IMAD.MOV R56, RZ, RZ, -R56 ;  /* 0x000000ffff387224 */ /* 0x000fe400078e0a38 */
[C---:B------:R-:W-:Y:S02]  /*32c0*/  IMAD R85, R2.reuse, R52, R85 ;  /* 0x0000003402557224 */ /* 0x040fe400078e0255 */
[----:B------:R-:W-:-:S02]  /*32d0*/  IMAD R87, R2, R54, R87 ;  /* 0x0000003602577224 */ /* 0x000fc400078e0257 */
[C---:B------:R-:W-:Y:S02]  /*32e0*/  IMAD R91, R2.reuse, R58, R91 ;  /* 0x0000003a025b7224 */ /* 0x040fe400078e025b */
[C---:B------:R-:W-:Y:S02]  /*32f0*/  IMAD R89, R2.reuse, R56, R89 ;  /* 0x0000003802597224 */ /* 0x040fe400078e0259 */
[----:B------:R-:W-:Y:S01]  /*3300*/  @!P3 IMAD.MOV R65, RZ, RZ, -R65 ;  /* 0x000000ffff41b224 */ /* 0x000fe200078e0a41 */
[----:B------:R-:W-:Y:S01]  /*3310*/  ISETP.GT.U32.AND P3, PT, R2, R79, PT ;  /* 0x0000004f0200720c */ /* 0x000fe20003f64070 */
[----:B------:R-:W-:-:S04]  /*3320*/  IMAD.HI.U32 R7, R7, R93, RZ ;  /* 0x0000005d07077227 */ /* 0x000fc800078e00ff */
[--C-:B------:R-:W-:Y:S01]  /*3330*/  @!P0 IMAD.IADD R69, R69, 0x1, -R2.reuse ;  /* 0x0000000145458824 */ /* 0x100fe200078e0a02 */
[C---:B------:R-:W-:Y:S01]  /*3340*/  ISETP.GT.U32.AND P0, PT, R2.reuse, R83, PT ;  /* 0x000000530200720c */ /* 0x040fe20003f04070 */
[--C-:B------:R-:W-:Y:S01]  /*3350*/  @!P1 IMAD.IADD R71, R71, 0x1, -R2.reuse ;  /* 0x0000000147479824 */ /* 0x100fe200078e0a02 */
[C---:B------:R-:W-:Y:S01]  /*3360*/  ISETP.GT.U32.AND P1, PT, R2.reuse, R85, PT ;  /* 0x000000550200720c */ /* 0x040fe20003f24070 */
[--C-:B------:R-:W-:Y:S01]  /*3370*/  @!P4 IMAD.IADD R73, R73, 0x1, -R2.reuse ;  /* 0x000000014949c824 */ /* 0x100fe200078e0a02 */
[C---:B------:R-:W-:Y:S01]  /*3380*/  ISETP.GT.U32.AND P4, PT, R2.reuse, R87, PT ;  /* 0x000000570200720c */ /* 0x040fe20003f84070 */
[--C-:B------:R-:W-:Y:S01]  /*3390*/  @!P6 IMAD.IADD R77, R77, 0x1, -R2.reuse ;  /* 0x000000014d4de824 */ /* 0x100fe200078e0a02 */
[----:B------:R-:W-:Y:S01]  /*33a0*/  ISETP.GT.U32.AND P6, PT, R2, R91, PT ;  /* 0x0000005b0200720c */ /* 0x000fe20003fc4070 */
[--C-:B------:R-:W-:Y:S01]  /*33b0*/  @!P2 IMAD.IADD R81, R81, 0x1, -R2.reuse ;  /* 0x000000015151a824 */ /* 0x100fe200078e0a02 */
[----:B------:R-:W-:Y:S01]  /*33c0*/  ISETP.GE.AND P2, PT, R66, RZ, PT ;  /* 0x000000ff4200720c */ /* 0x000fe20003f46270 */
[----:B------:R-:W-:Y:S01]  /*33d0*/  @!P5 IMAD.IADD R75, R75, 0x1, -R2 ;  /* 0x000000014b4bd824 */ /* 0x000fe200078e0a02 */
[----:B------:R-:W-:Y:S01]  /*33e0*/  ISETP.GT.U32.AND P5, PT, R2, R89, PT ;  /* 0x000000590200720c */ /* 0x000fe20003fa4070 */
[----:B------:R-:W-:-:S02]  /*33f0*/  IMAD.MOV R7, RZ, RZ, -R7 ;  /* 0x000000ffff077224 */ /* 0x000fc400078e0a07 */
[--C-:B------:R-:W-:Y:S02]  /*3400*/  @!P3 IMAD.IADD R79, R79, 0x1, -R2.reuse ;  /* 0x000000014f4fb824 */ /* 0x100fe400078e0a02 */
[----:B------:R-:W-:Y:S01]  /*3410*/  IMAD R93, R2, R7, R93 ;  /* 0x00000007025d7224 */ /* 0x000fe200078e025d */
[----:B------:R-:W-:Y:S01]  /*3420*/  LOP3.LUT R7, RZ, R47, RZ, 0x33, !PT ;  /* 0x0000002fff077212 */ /* 0x000fe200078e33ff */
[--C-:B------:R-:W-:Y:S01]  /*3430*/  @!P0 IMAD.IADD R83, R83, 0x1, -R2.reuse ;  /* 0x0000000153538824 */ /* 0x100fe200078e0a02 */
[----:B------:R-:W-:Y:S01]  /*3440*/  ISETP.GE.AND P0, PT, R68, RZ, PT ;  /* 0x000000ff4400720c */ /* 0x000fe20003f06270 */
[--C-:B------:R-:W-:Y:S01]  /*3450*/  @!P1 IMAD.IADD R85, R85, 0x1, -R2.reuse ;  /* 0x0000000155559824 */ /* 0x100fe200078e0a02 */
[----:B------:R-:W-:Y:S01]  /*3460*/  ISETP.GT.U32.AND P3, PT, R2, R93, PT ;  /* 0x0000005d0200720c */ /* 0x000fe20003f64070 */
[--C-:B------:R-:W-:Y:S01]  /*3470*/  @!P4 IMAD.IADD R87, R87, 0x1, -R2.reuse ;  /* 0x000000015757c824 */ /* 0x100fe200078e0a02 */
[----:B------:R-:W-:Y:S01]  /*3480*/  ISETP.GE.AND P1, PT, R70, RZ, PT ;  /* 0x000000ff4600720c */ /* 0x000fe20003f26270 */
[--C-:B------:R-:W-:Y:S01]  /*3490*/  @!P6 IMAD.IADD R91, R91, 0x1, -R2.reuse ;  /* 0x000000015b5be824 */ /* 0x100fe200078e0a02 */
[----:B------:R-:W-:Y:S01]  /*34a0*/  ISETP.GE.AND P4, PT, R60, RZ, PT ;  /* 0x000000ff3c00720c */ /* 0x000fe20003f86270 */
[----:B------:R-:W-:Y:S01]  /*34b0*/  @!P2 IMAD.MOV R69, RZ, RZ, -R69 ;  /* 0x000000ffff45a224 */ /* 0x000fe200078e0a45 */
[----:B------:R-:W-:Y:S01]  /*34c0*/  ISETP.GE.AND P6, PT, R72, RZ, PT ;  /* 0x000000ff4800720c */ /* 0x000fe20003fc6270 */
[----:B------:R-:W-:Y:S01]  /*34d0*/  @!P5 IMAD.IADD R89, R89, 0x1, -R2 ;  /* 0x000000015959d824 */ /* 0x000fe200078e0a02 */
[----:B------:R-:W-:-:S02]  /*34e0*/  ISETP.GT.U32.AND P2, PT, R2, R81, PT ;  /* 0x000000510200720c */ /* 0x000fc40003f44070 */
[----:B------:R-:W-:Y:S01]  /*34f0*/  ISETP.GE.AND P5, PT, R62, RZ, PT ;  /* 0x000000ff3e00720c */ /* 0x000fe20003fa6270 */
[----:B------:R-:W-:Y:S01]  /*3500*/  @!P0 IMAD.MOV R71, RZ, RZ, -R71 ;  /* 0x000000ffff478224 */ /* 0x000fe200078e0a47 */
[C---:B------:R-:W-:Y:S01]  /*3510*/  ISETP.GT.U32.AND P0, PT, R2.reuse, R83, PT ;  /* 0x000000530200720c */ /* 0x040fe20003f04070 */
[--C-:B------:R-:W-:Y:S01]  /*3520*/  @!P3 IMAD.IADD R93, R93, 0x1, -R2.reuse ;  /* 0x000000015d5db824 */ /* 0x100fe200078e0a02 */
[C---:B------:R-:W-:Y:S01]  /*3530*/  ISETP.GT.U32.AND P3, PT, R2.reuse, R87, PT ;  /* 0x000000570200720c */ /* 0x040fe20003f64070 */
[----:B------:R-:W-:Y:S01]  /*3540*/  @!P1 IMAD.MOV R73, RZ, RZ, -R73 ;  /* 0x000000ffff499224 */ /* 0x000fe200078e0a49 */
[C---:B------:R-:W-:Y:S01]  /*3550*/  ISETP.GT.U32.AND P1, PT, R2.reuse, R85, PT ;  /* 0x000000550200720c */ /* 0x040fe20003f24070 */
[----:B------:R-:W-:Y:S01]  /*3560*/  @!P4 IMAD.MOV R75, RZ, RZ, -R75 ;  /* 0x000000ffff4bc224 */ /* 0x000fe200078e0a4b */
[C---:B------:R-:W-:Y:S01]  /*3570*/  ISETP.GT.U32.AND P4, PT, R2.reuse, R89, PT ;  /* 0x000000590200720c */ /* 0x040fe20003f84070 */
[----:B------:R-:W-:Y:S01]  /*3580*/  @!P6 IMAD.MOV R79, RZ, RZ, -R79 ;  /* 0x000000ffff4fe224 */ /* 0x000fe200078e0a4f */
[----:B------:R-:W-:Y:S01]  /*3590*/  ISETP.GT.U32.AND P6, PT, R2, R91, PT ;  /* 0x0000005b0200720c */ /* 0x000fe20003fc4070 */
[--C-:B------:R-:W-:Y:S01]  /*35a0*/  @!P2 IMAD.IADD R81, R81, 0x1, -R2.reuse ;  /* 0x000000015151a824 */ /* 0x100fe200078e0a02 */
[----:B------:R-:W-:Y:S01]  /*35b0*/  ISETP.GE.AND P2, PT, R74, RZ, PT ;  /* 0x000000ff4a00720c */ /* 0x000fe20003f46270 */
[----:B------:R-:W-:Y:S01]  /*35c0*/  @!P5 IMAD.MOV R77, RZ, RZ, -R77 ;  /* 0x000000ffff4dd224 */ /* 0x000fe200078e0a4d */
[----:B------:R-:W-:Y:S01]  /*35d0*/  ISETP.GT.U32.AND P5, PT, R2, R93, PT ;  /* 0x0000005d0200720c */ /* 0x000fe20003fa4070 */
[--C-:B------:R-:W-:Y:S01]  /*35e0*/  @!P0 IMAD.IADD R83, R83, 0x1, -R2.reuse ;  /* 0x0000000153538824 */ /* 0x100fe200078e0a02 */
[----:B------:R-:W-:Y:S01]  /*35f0*/  ISETP.GE.AND P0, PT, R76, RZ, PT ;  /* 0x000000ff4c00720c */ /* 0x000fe20003f06270 */
        /* <DEDUP_REMOVED lines=8> */
[----:B------:R-:W-:Y:S01]  /*3680*/  @!P2 IMAD.MOV R81, RZ, RZ, -R81 ;  /* 0x000000ffff51a224 */ /* 0x000fe200078e0a51 */
[----:B------:R-:W-:Y:S01]  /*3690*/  ISETP.NE.AND P2, PT, R47, RZ, PT ;  /* 0x000000ff2f00720c */ /* 0x000fe20003f45270 */
[----:B------:R-:W-:Y:S01]  /*36a0*/  @!P5 IMAD.IADD R93, R93, 0x1, -R2 ;  /* 0x000000015d5dd824 */ /* 0x000fe200078e0a02 */
[----:B------:R-:W-:Y:S01]  /*36b0*/  ISETP.GE.AND P5, PT, R130, RZ, PT ;  /* 0x000000ff8200720c */ /* 0x000fe20003fa6270 */
[----:B------:R-:W-:Y:S01]  /*36c0*/  @!P0 IMAD.MOV R83, RZ, RZ, -R83 ;  /* 0x000000ffff538224 */ /* 0x000fe200078e0a53 */
[C---:B------:R-:W-:Y:S01]  /*36d0*/  SEL R45, R7.reuse, R45, !P2 ;  /* 0x0000002d072d7207 */ /* 0x040fe20005000000 */
[----:B------:R-:W-:Y:S01]  /*36e0*/  @!P3 IMAD.MOV R87, RZ, RZ, -R87 ;  /* 0x000000ffff57b224 */ /* 0x000fe200078e0a57 */
[C---:B------:R-:W-:Y:S01]  /*36f0*/  SEL R41, R7.reuse, R41, !P2 ;  /* 0x0000002907297207 */ /* 0x040fe20005000000 */
[----:B------:R-:W-:Y:S01]  /*3700*/  @!P1 IMAD.MOV R85, RZ, RZ, -R85 ;  /* 0x000000ffff559224 */ /* 0x000fe200078e0a55 */
[----:B------:R-:W-:Y:S01]  /*3710*/  SEL R42, R7, R42, !P2 ;  /* 0x0000002a072a7207 */ /* 0x000fe20005000000 */
[----:B------:R-:W-:Y:S01]  /*3720*/  IMAD R45, R45, UR34, RZ ;  /* 0x000000222d2d7c24 */ /* 0x000fe2000f8e02ff */
[----:B------:R-:W-:Y:S01]  /*3730*/  SEL R44, R7, R44, !P2 ;  /* 0x0000002c072c7207 */ /* 0x000fe20005000000 */
[----:B------:R-:W-:Y:S01]  /*3740*/  IMAD R41, R41, UR34, RZ ;  /* 0x0000002229297c24 */ /* 0x000fe2000f8e02ff */
[----:B------:R-:W-:Y:S01]  /*3750*/  SEL R57, R7, R57, !P2 ;  /* 0x0000003907397207 */ /* 0x000fe20005000000 */
[----:B------:R-:W-:Y:S01]  /*3760*/  @!P4 IMAD.MOV R89, RZ, RZ, -R89 ;  /* 0x000000ffff59c224 */ /* 0x000fe200078e0a59 */
[----:B------:R-:W-:Y:S01]  /*3770*/  IADD3 R47, P1, R45, UR32, RZ ;  /* 0x000000202d2f7c10 */ /* 0x000fe2000ff3e0ff */
[----:B------:R-:W-:Y:S01]  /*3780*/  @!P6 IMAD.MOV R91, RZ, RZ, -R91 ;  /* 0x000000ffff5be224 */ /* 0x000fe200078e0a5b */
[----:B------:R-:W-:Y:S01]  /*3790*/  SEL R4, R7, R4, !P2 ;  /* 0x0000000407047207 */ /* 0x000fe20005000000 */
[----:B------:R-:W-:Y:S01]  /*37a0*/  @!P5 IMAD.MOV R93, RZ, RZ, -R93 ;  /* 0x000000ffff5dd224 */ /* 0x000fe200078e0a5d */
[----:B------:R-:W-:Y:S01]  /*37b0*/  IADD3 R2, P5, R41, UR32, RZ ;  /* 0x0000002029027c10 */ /* 0x000fe2000ffbe0ff */
[----:B------:R-:W-:Y:S01]  /*37c0*/  IMAD R42, R42, UR34, RZ ;  /* 0x000000222a2a7c24 */ /* 0x000fe2000f8e02ff */
[C---:B------:R-:W-:Y:S01]  /*37d0*/  SEL R3, R7.reuse, R3, !P2 ;  /* 0x0000000307037207 */ /* 0x040fe20005000000 */
[----:B------:R-:W-:Y:S01]  /*37e0*/  IMAD R44, R44, UR34, RZ ;  /* 0x000000222c2c7c24 */ /* 0x000fe2000f8e02ff */
[C---:B------:R-:W-:Y:S01]  /*37f0*/  SEL R5, R7.reuse, R5, !P2 ;  /* 0x0000000507057207 */ /* 0x040fe20005000000 */
[----:B------:R-:W-:Y:S01]  /*3800*/  IMAD R4, R4, UR34, RZ ;  /* 0x0000002204047c24 */ /* 0x000fe2000f8e02ff */
[----:B------:R-:W-:Y:S01]  /*3810*/  SEL R6, R7, R6, !P2 ;  /* 0x0000000607067207 */ /* 0x000fe20005000000 */
[----:B------:R-:W-:Y:S01]  /*3820*/  IMAD R3, R3, UR34, RZ ;  /* 0x0000002203037c24 */ /* 0x000fe2000f8e02ff */
[----:B------:R-:W-:Y:S01]  /*3830*/  SEL R8, R7, R8, !P2 ;  /* 0x0000000807087207 */ /* 0x000fe20005000000 */
[----:B------:R-:W-:Y:S01]  /*3840*/  IMAD R5, R5, UR34, RZ ;  /* 0x0000002205057c24 */ /* 0x000fe2000f8e02ff */
[C---:B------:R-:W-:Y:S01]  /*3850*/  SEL R9, R7.reuse, R9, !P2 ;  /* 0x0000000907097207 */ /* 0x040fe20005000000 */
[----:B------:R-:W-:Y:S01]  /*3860*/  IMAD R6, R6, UR34, RZ ;  /* 0x0000002206067c24 */ /* 0x000fe2000f8e02ff */
[C---:B------:R-:W-:Y:S01]  /*3870*/  SEL R10, R7.reuse, R10, !P2 ;  /* 0x0000000a070a7207 */ /* 0x040fe20005000000 */
[----:B------:R-:W-:Y:S01]  /*3880*/  IMAD R8, R8, UR34, RZ ;  /* 0x0000002208087c24 */ /* 0x000fe2000f8e02ff */
[----:B------:R-:W-:Y:S01]  /*3890*/  SEL R11, R7, R11, !P2 ;  /* 0x0000000b070b7207 */ /* 0x000fe20005000000 */
        /* <DEDUP_REMOVED lines=33> */
[----:B------:R-:W-:-:S02]  /*3ab0*/  SEL R28, R7, R28, !P2 ;  /* 0x0000001c071c7207 */ /* 0x000fc40005000000 */
[----:B------:R-:W-:Y:S01]  /*3ac0*/  SEL R29, R7, R29, !P2 ;  /* 0x0000001d071d7207 */ /* 0x000fe20005000000 */
[----:B------:R-:W-:Y:S01]  /*3ad0*/  IMAD R27, R27, UR34, RZ ;  /* 0x000000221b1b7c24 */ /* 0x000fe2000f8e02ff */
[C---:B------:R-:W-:Y:S02]  /*3ae0*/  SEL R30, R7.reuse, R30, !P2 ;  /* 0x0000001e071e7207 */ /* 0x040fe40005000000 */
[----:B------:R-:W-:Y:S01]  /*3af0*/  SEL R33, R7, R33, !P2 ;  /* 0x0000002107217207 */ /* 0x000fe20005000000 */
[----:B------:R-:W-:Y:S01]  /*3b00*/  IMAD R29, R29, UR34, RZ ;  /* 0x000000221d1d7c24 */ /* 0x000fe2000f8e02ff */
[C---:B------:R-:W-:Y:S02]  /*3b10*/  SEL R32, R7.reuse, R32, !P2 ;  /* 0x0000002007207207 */ /* 0x040fe40005000000 */
[C---:B------:R-:W-:Y:S02]  /*3b20*/  SEL R34, R7.reuse, R34, !P2 ;  /* 0x0000002207227207 */ /* 0x040fe40005000000 */
[----:B------:R-:W-:-:S02]  /*3b30*/  SEL R31, R7, R31, !P2 ;  /* 0x0000001f071f7207 */ /* 0x000fc40005000000 */
[C---:B------:R-:W-:Y:S02]  /*3b40*/  SEL R35, R7.reuse, R35, !P2 ;  /* 0x0000002307237207 */ /* 0x040fe40005000000 */
[C---:B------:R-:W-:Y:S02]  /*3b50*/  SEL R36, R7.reuse, R36, !P2 ;  /* 0x0000002407247207 */ /* 0x040fe40005000000 */
[C---:B------:R-:W-:Y:S02]  /*3b60*/  SEL R37, R7.reuse, R37, !P2 ;  /* 0x0000002507257207 */ /* 0x040fe40005000000 */
[C---:B------:R-:W-:Y:S02]  /*3b70*/  SEL R38, R7.reuse, R38, !P2 ;  /* 0x0000002607267207 */ /* 0x040fe40005000000 */
[C---:B------:R-:W-:Y:S02]  /*3b80*/  SEL R39, R7.reuse, R39, !P2 ;  /* 0x0000002707277207 */ /* 0x040fe40005000000 */
[----:B------:R-:W-:-:S02]  /*3b90*/  SEL R40, R7, R40, !P2 ;  /* 0x0000002807287207 */ /* 0x000fc40005000000 */
[C---:B------:R-:W-:Y:S02]  /*3ba0*/  SEL R43, R7.reuse, R43, !P2 ;  /* 0x0000002b072b7207 */ /* 0x040fe40005000000 */
[C---:B------:R-:W-:Y:S02]  /*3bb0*/  SEL R46, R7.reuse, R46, !P2 ;  /* 0x0000002e072e7207 */ /* 0x040fe40005000000 */
[----:B------:R-:W-:Y:S01]  /*3bc0*/  SEL R53, R7, R53, !P2 ;  /* 0x0000003507357207 */ /* 0x000fe20005000000 */
[----:B------:R-:W-:Y:S01]  /*3bd0*/  IMAD R43, R43, UR34, RZ ;  /* 0x000000222b2b7c24 */ /* 0x000fe2000f8e02ff */
[C---:B------:R-:W-:Y:S01]  /*3be0*/  SEL R55, R7.reuse, R55, !P2 ;  /* 0x0000003707377207 */ /* 0x040fe20005000000 */
[----:B------:R-:W-:Y:S01]  /*3bf0*/  IMAD R46, R46, UR34, RZ ;  /* 0x000000222e2e7c24 */ /* 0x000fe2000f8e02ff */
[----:B------:R-:W-:Y:S01]  /*3c00*/  SEL R59, R7, R59, !P2 ;  /* 0x0000003b073b7207 */ /* 0x000fe20005000000 */
[----:B------:R-:W-:Y:S01]  /*3c10*/  IMAD R53, R53, UR34, RZ ;  /* 0x0000002235357c24 */ /* 0x000fe2000f8e02ff */
[----:B------:R-:W-:-:S02]  /*3c20*/  SEL R61, R7, R61, !P2 ;  /* 0x0000003d073d7207 */ /* 0x000fc40005000000 */
[C---:B------:R-:W-:Y:S02]  /*3c30*/  SEL R63, R7.reuse, R63, !P2 ;  /* 0x0000003f073f7207 */ /* 0x040fe40005000000 */
[----:B------:R-:W-:Y:S01]  /*3c40*/  SEL R65, R7, R65, !P2 ;  /* 0x0000004107417207 */ /* 0x000fe20005000000 */
[----:B------:R-:W-:Y:S01]  /*3c50*/  IMAD R61, R61, UR34, RZ ;  /* 0x000000223d3d7c24 */ /* 0x000fe2000f8e02ff */
        /* <DEDUP_REMOVED lines=26> */
[----:B------:R-:W-:Y:S01]  /*3e00*/  R2UR UR9, R47 ;  /* 0x000000002f0972ca */ /* 0x000fe200000e0000 */
[----:B------:R-:W-:Y:S01]  /*3e10*/  IMAD R47, R57, UR34, RZ ;  /* 0x00000022392f7c24 */ /* 0x000fe2000f8e02ff */
[----:B------:R-:W-:Y:S01]  /*3e20*/  SEL R7, R7, R93, !P2 ;  /* 0x0000005d07077207 */ /* 0x000fe20005000000 */
[----:B------:R-:W-:Y:S01]  /*3e30*/  IMAD R89, R89, UR34, RZ ;  /* 0x0000002259597c24 */ /* 0x000fe2000f8e02ff */
[----:B------:R-:W-:Y:S01]  /*3e40*/  R2UR UR6, R2 ;  /* 0x00000000020672ca */ /* 0x000fe200000e0000 */
[----:B------:R-:W-:Y:S01]  /*3e50*/  IMAD R91, R91, UR34, RZ ;  /* 0x000000225b5b7c24 */ /* 0x000fe2000f8e02ff */
[----:B------:R-:W-:-:S02]  /*3e60*/  IADD3 R54, P6, R42, UR32, RZ ;  /* 0x000000202a367c10 */ /* 0x000fc4000ffde0ff */
[----:B------:R-:W-:Y:S02]  /*3e70*/  CS2R R92, SRZ ;  /* 0x00000000005c7805 */ /* 0x000fe4000001ff00 */
[----:B------:R-:W-:Y:S02]  /*3e80*/  SHF.R.S32.HI R60, RZ, 0x1f, R42 ;  /* 0x0000001fff3c7819 */ /* 0x000fe4000001142a */
[----:B------:R-:W-:Y:S02]  /*3e90*/  IADD3 R2, P2, R44, UR32, RZ ;  /* 0x000000202c027c10 */ /* 0x000fe4000ff5e0ff */
[----:B------:R-:W-:Y:S02]  /*3ea0*/  SHF.R.S32.HI R62, RZ, 0x1f, R41 ;  /* 0x0000001fff3e7819 */ /* 0x000fe40000011429 */
[----:B------:R-:W-:Y:S02]  /*3eb0*/  IADD3.X R60, R60, UR33, RZ, P6, !PT ;  /* 0x000000213c3c7c10 */ /* 0x000fe4000b7fe4ff */
[----:B------:R-:W-:Y:S01]  /*3ec0*/  R2UR UR10, R2 ;  /* 0x00000000020a72ca */ /* 0x000fe200000e0000 */
[----:B------:R-:W-:Y:S01]  /*3ed0*/  IMAD R2, R55, UR34, RZ ;  /* 0x0000002237027c24 */ /* 0x000fe2000f8e02ff */
[----:B------:R-:W-:-:S02]  /*3ee0*/  IADD3 R41, P6, R47, UR32, RZ ;  /* 0x000000202f297c10 */ /* 0x000fc4000ffde0ff */
[----:B------:R-:W-:Y:S02]  /*3ef0*/  IADD3 R52, P0, R43, UR32, RZ ;  /* 0x000000202b347c10 */ /* 0x000fe4000ff1e0ff */
[----:B------:R-:W-:Y:S01]  /*3f00*/  R2UR UR14, R41 ;  /* 0x00000000290e72ca */ /* 0x000fe200000e0000 */
[----:B------:R-:W-:Y:S01]  /*3f10*/  IMAD R41, R59, UR34, RZ ;  /* 0x000000223b297c24 */ /* 0x000fe2000f8e02ff */
[----:B------:R-:W-:Y:S02]  /*3f20*/  R2UR UR7, R54 ;  /* 0x00000000360772ca */ /* 0x000fe400000e0000 */
[----:B------:R-:W-:Y:S02]  /*3f30*/  IADD3.X R62, R62, UR33, RZ, P5, !PT ;  /* 0x000000213e3e7c10 */ /* 0x000fe4000affe4ff */
[----:B------:R-:W-:Y:S02]  /*3f40*/  IADD3 R54, P3, R46, UR32, RZ ;  /* 0x000000202e367c10 */ /* 0x000fe4000ff7e0ff */
[----:B------:R-:W-:-:S02]  /*3f50*/  IADD3 R42, P5, R2, UR32, RZ ;  /* 0x00000020022a7c10 */ /* 0x000fc4000ffbe0ff */
[----:B------:R-:W-:Y:S02]  /*3f60*/  SHF.R.S32.HI R59, RZ, 0x1f, R43 ;  /* 0x0000001fff3b7819 */ /* 0x000fe4000001142b */
[----:B------:R-:W-:Y:S02]  /*3f70*/  SHF.R.S32.HI R56, RZ, 0x1f, R46 ;  /* 0x0000001fff387819 */ /* 0x000fe4000001142e */
[----:B------:R-:W-:Y:S02]  /*3f80*/  R2UR UR8, R52 ;  /* 0x00000000340872ca */ /* 0x000fe400000e0000 */
[----:B------:R-:W-:Y:S02]  /*3f90*/  IADD3 R52, P4, R53, UR32, RZ ;  /* 0x0000002035347c10 */ /* 0x000fe4000ff9e0ff */
[----:B------:R-:W-:Y:S02]  /*3fa0*/  R2UR UR11, R54 ;  /* 0x00000000360b72ca */ /* 0x000fe400000e0000 */
[----:B------:R-:W-:-:S02]  /*3fb0*/  R2UR UR13, R42 ;  /* 0x000000002a0d72ca */ /* 0x000fc400000e0000 */
[----:B------:R-:W-:Y:S02]  /*3fc0*/  SHF.R.S32.HI R58, RZ, 0x1f, R45 ;  /* 0x0000001fff3a7819 */ /* 0x000fe4000001142d */
[----:B------:R-:W-:Y:S02]  /*3fd0*/  IADD3.X R59, R59, UR33, RZ, P0, !PT ;  /* 0x000000213b3b7c10 */ /* 0x000fe400087fe4ff */
[----:B------:R-:W-:Y:S02]  /*3fe0*/  IADD3.X R56, R56, UR33, RZ, P3, !PT ;  /* 0x0000002138387c10 */ /* 0x000fe40009ffe4ff */
[----:B------:R-:W-:Y:S02]  /*3ff0*/  SHF.R.S32.HI R55, RZ, 0x1f, R53 ;  /* 0x0000001fff377819 */ /* 0x000fe40000011435 */
[----:B------:R-:W-:Y:S02]  /*4000*/  SHF.R.S32.HI R57, RZ, 0x1f, R44 ;  /* 0x0000001fff397819 */ /* 0x000fe4000001142c */
[----:B------:R-:W-:-:S02]  /*4010*/  IADD3 R45, P0, R41, UR32, RZ ;  /* 0x00000020292d7c10 */ /* 0x000fc4000ff1e0ff */
[----:B------:R-:W-:Y:S02]  /*4020*/  IADD3 R42, P3, R65, UR32, RZ ;  /* 0x00000020412a7c10 */ /* 0x000fe4000ff7e0ff */
[----:B------:R-:W-:Y:S02]  /*4030*/  SHF.R.S32.HI R54, RZ, 0x1f, R2 ;  /* 0x0000001fff367819 */ /* 0x000fe40000011402 */
[----:B------:R-:W-:Y:S02]  /*4040*/  SHF.R.S32.HI R53, RZ, 0x1f, R47 ;  /* 0x0000001fff357819 */ /* 0x000fe4000001142f */
[----:B------:R-:W-:Y:S02]  /*4050*/  R2UR UR12, R52 ;  /* 0x00000000340c72ca */ /* 0x000fe400000e0000 */
[----:B------:R-:W-:Y:S02]  /*4060*/  IADD3.X R57, R57, UR33, RZ, P2, !PT ;  /* 0x0000002139397c10 */ /* 0x000fe400097fe4ff */
[----:B------:R-:W-:-:S02]  /*4070*/  R2UR UR15, R45 ;  /* 0x000000002d0f72ca */ /* 0x000fc400000e0000 */
[----:B------:R-:W-:Y:S02]  /*4080*/  R2UR UR18, R42 ;  /* 0x000000002a1272ca */ /* 0x000fe400000e0000 */
[----:B------:R-:W-:Y:S02]  /*4090*/  SHF.R.S32.HI R52, RZ, 0x1f, R41 ;  /* 0x0000001fff347819 */ /* 0x000fe40000011429 */
[----:B------:R-:W-:Y:S02]  /*40a0*/  IADD3.X R54, R54, UR33, RZ, P5, !PT ;  /* 0x0000002136367c10 */ /* 0x000fe4000affe4ff */
[----:B------:R-:W-:Y:S02]  /*40b0*/  IADD3.X R53, R53, UR33, RZ, P6, !PT ;  /* 0x0000002135357c10 */ /* 0x000fe4000b7fe4ff */
[----:B------:R-:W-:Y:S02]  /*40c0*/  IADD3 R43, P2, R63, UR32, RZ ;  /* 0x000000203f2b7c10 */ /* 0x000fe4000ff5e0ff */
[----:B------:R-:W-:-:S02]  /*40d0*/  IADD3 R42, P5, R69, UR32, RZ ;  /* 0x00000020452a7c10 */ /* 0x000fc4000ffbe0ff */
[----:B------:R-:W-:Y:S02]  /*40e0*/  IADD3 R41, P6, R71, UR32, RZ ;  /* 0x0000002047297c10 */ /* 0x000fe4000ffde0ff */
[----:B------:R-:W-:Y:S02]  /*40f0*/  SHF.R.S32.HI R46, RZ, 0x1f, R63 ;  /* 0x0000001fff2e7819 */ /* 0x000fe4000001143f */
[----:B------:R-:W-:Y:S02]  /*4100*/  SHF.R.S32.HI R45, RZ, 0x1f, R65 ;  /* 0x0000001fff2d7819 */ /* 0x000fe40000011441 */
[----:B------:R-:W-:Y:S02]  /*4110*/  IADD3.X R58, R58, UR33, RZ, P1, !PT ;  /* 0x000000213a3a7c10 */ /* 0x000fe40008ffe4ff */
[----:B------:R-:W-:Y:S02]  /*4120*/  IADD3 R44, P1, R61, UR32, RZ ;  /* 0x000000203d2c7c10 */ /* 0x000fe4000ff3e0ff */
[----:B------:R-:W-:-:S02]  /*4130*/  R2UR UR20, R42 ;  /* 0x000000002a1472ca */ /* 0x000fc400000e0000 */
[----:B------:R-:W-:Y:S02]  /*4140*/  R2UR UR21, R41 ;  /* 0x00000000291572ca */ /* 0x000fe400000e0000 */
[----:B------:R-:W-:Y:S02]  /*4150*/  IADD3.X R46, R46, UR33, RZ, P2, !PT ;  /* 0x000000212e2e7c10 */ /* 0x000fe400097fe4ff */
[----:B------:R-:W-:Y:S02]  /*4160*/  IADD3.X R45, R45, UR33, RZ, P3, !PT ;  /* 0x000000212d2d7c10 */ /* 0x000fe40009ffe4ff */
[----:B------:R-:W-:Y:S02]  /*4170*/  IADD3 R42, P2, R77, UR32, RZ ;  /* 0x000000204d2a7c10 */ /* 0x000fe4000ff5e0ff */
[----:B------:R-:W-:Y:S02]  /*4180*/  IADD3 R41, P3, R79, UR32, RZ ;  /* 0x000000204f297c10 */ /* 0x000fe4000ff7e0ff */
[----:B------:R-:W-:-:S02]  /*4190*/  R2UR UR16, R44 ;  /* 0x000000002c1072ca */ /* 0x000fc400000e0000 */
[----:B------:R-:W-:Y:S02]  /*41a0*/  R2UR UR17, R43 ;  /* 0x000000002b1172ca */ /* 0x000fe400000e0000 */
[----:B------:R-:W-:Y:S02]  /*41b0*/  IADD3.X R55, R55, UR33, RZ, P4, !PT ;  /* 0x0000002137377c10 */ /* 0x000fe4000a7fe4ff */
[----:B------:R-:W-:Y:S02]  /*41c0*/  IADD3.X R52, R52, UR33, RZ, P0, !PT ;  /* 0x0000002134347c10 */ /* 0x000fe400087fe4ff */
[----:B------:R-:W-:Y:S02]  /*41d0*/  IADD3 R43, P4, R67, UR32, RZ ;  /* 0x00000020432b7c10 */ /* 0x000fe4000ff9e0ff */
[----:B------:R-:W-:Y:S02]  /*41e0*/  IADD3 R2, P0, R73, UR32, RZ ;  /* 0x0000002049027c10 */ /* 0x000fe4000ff1e0ff */
[----:B------:R-:W-:-:S02]  /*41f0*/  SHF.R.S32.HI R44, RZ, 0x1f, R67 ;  /* 0x0000001fff2c7819 */ /* 0x000fc40000011443 */
[----:B------:R-:W-:Y:S02]  /*4200*/  CS2R R66, SRZ ;  /* 0x0000000000427805 */ /* 0x000fe4000001ff00 */
[----:B------:R-:W-:Y:S02]  /*4210*/  SHF.R.S32.HI R47, RZ, 0x1f, R61 ;  /* 0x0000001fff2f7819 */ /* 0x000fe4000001143d */
[----:B------:R-:W-:Y:S02]  /*4220*/  R2UR UR24, R42 ;  /* 0x000000002a1872ca */ /* 0x000fe400000e0000 */
[----:B------:R-:W-:Y:S02]  /*4230*/  R2UR UR25, R41 ;  /* 0x00000000291972ca */ /* 0x000fe400000e0000 */
[----:B------:R-:W-:Y:S02]  /*4240*/  SHF.R.S32.HI R42, RZ, 0x1f, R69 ;  /* 0x0000001fff2a7819 */ /* 0x000fe40000011445 */
[----:B------:R-:W-:-:S02]  /*4250*/  CS2R R68, SRZ ;  /* 0x0000000000447805 */ /* 0x000fc4000001ff00 */
[----:B------:R-:W-:Y:S02]  /*4260*/  SHF.R.S32.HI R41, RZ, 0x1f, R71 ;  /* 0x0000001fff297819 */ /* 0x000fe40000011447 */
[----:B------:R-:W-:Y:S02]  /*4270*/  CS2R R70, SRZ ;  /* 0x0000000000467805 */ /* 0x000fe4000001ff00 */
[----:B------:R-:W-:Y:S02]  /*4280*/  R2UR UR22, R2 ;  /* 0x00000000021672ca */ /* 0x000fe400000e0000 */
[----:B------:R-:W-:Y:S02]  /*4290*/  IADD3.X R44, R44, UR33, RZ, P4, !PT ;  /* 0x000000212c2c7c10 */ /* 0x000fe4000a7fe4ff */
[----:B------:R-:W-:Y:S02]  /*42a0*/  R2UR UR19, R43 ;  /* 0x000000002b1372ca */ /* 0x000fe400000e0000 */
[----:B------:R-:W-:-:S02]  /*42b0*/  IADD3.X R47, R47, UR33, RZ, P1, !PT ;  /* 0x000000212f2f7c10 */ /* 0x000fc40008ffe4ff */
[----:B------:R-:W-:Y:S02]  /*42c0*/  IADD3 R2, P4, R81, UR32, RZ ;  /* 0x0000002051027c10 */ /* 0x000fe4000ff9e0ff */
[----:B------:R-:W-:Y:S02]  /*42d0*/  IADD3 R43, P1, R75, UR32, RZ ;  /* 0x000000204b2b7c10 */ /* 0x000fe4000ff3e0ff */
[----:B------:R-:W-:Y:S02]  /*42e0*/  IADD3.X R42, R42, UR33, RZ, P5, !PT ;  /* 0x000000212a2a7c10 */ /* 0x000fe4000affe4ff */
[----:B------:R-:W-:Y:S02]  /*42f0*/  IADD3.X R41, R41, UR33, RZ, P6, !PT ;  /* 0x0000002129297c10 */ /* 0x000fe4000b7fe4ff */
[----:B------:R-:W-:Y:S02]  /*4300*/  R2UR UR26, R2 ;  /* 0x00000000021a72ca */ /* 0x000fe400000e0000 */
[----:B------:R-:W-:-:S02]  /*4310*/  R2UR UR23, R43 ;  /* 0x000000002b1772ca */ /* 0x000fc400000e0000 */
[----:B------:R-:W-:Y:S02]  /*4320*/  SHF.R.S32.HI R2, RZ, 0x1f, R73 ;  /* 0x0000001fff027819 */ /* 0x000fe40000011449 */
[----:B------:R-:W-:Y:S02]  /*4330*/  CS2R R72, SRZ ;  /* 0x0000000000487805 */ /* 0x000fe4000001ff00 */
[----:B------:R-:W-:Y:S02]  /*4340*/  R2UR UR51, R42 ;  /* 0x000000002a3372ca */ /* 0x000fe400000e0000 */
[----:B------:R-:W-:Y:S02]  /*4350*/  R2UR UR52, R41 ;  /* 0x00000000293472ca */ /* 0x000fe400000e0000 */
[----:B------:R-:W-:Y:S02]  /*4360*/  SHF.R.S32.HI R43, RZ, 0x1f, R75 ;  /* 0x0000001fff2b7819 */ /* 0x000fe4000001144b */
[----:B------:R-:W-:-:S02]  /*4370*/  CS2R R74, SRZ ;  /* 0x00000000004a7805 */ /* 0x000fc4000001ff00 */
[----:B------:R-:W-:Y:S02]  /*4380*/  SHF.R.S32.HI R42, RZ, 0x1f, R77 ;  /* 0x0000001fff2a7819 */ /* 0x000fe4000001144d */
[----:B------:R-:W-:Y:S02]  /*4390*/  SHF.R.S32.HI R41, RZ, 0x1f, R79 ;  /* 0x0000001fff297819 */ /* 0x000fe4000001144f */
[----:B------:R-:W-:Y:S02]  /*43a0*/  IADD3.X R2, R2, UR33, RZ, P0, !PT ;  /* 0x0000002102027c10 */ /* 0x000fe400087fe4ff */
[----:B------:R-:W-:Y:S02]  /*43b0*/  IADD3.X R43, R43, UR33, RZ, P1, !PT ;  /* 0x000000212b2b7c10 */ /* 0x000fe40008ffe4ff */
[----:B------:R-:W-:Y:S02]  /*43c0*/  SHF.R.S32.HI R81, RZ, 0x1f, R81 ;  /* 0x0000001fff517819 */ /* 0x000fe40000011451 */
[----:B------:R-:W-:-:S02]  /*43d0*/  IADD3.X R42, R42, UR33, RZ, P2, !PT ;  /* 0x000000212a2a7c10 */ /* 0x000fc400097fe4ff */
[----:B------:R-:W-:Y:S02]  /*43e0*/  IADD3.X R41, R41, UR33, RZ, P3, !PT ;  /* 0x0000002129297c10 */ /* 0x000fe40009ffe4ff */
[----:B------:R-:W-:Y:S02]  /*43f0*/  R2UR UR53, R2 ;  /* 0x00000000023572ca */ /* 0x000fe400000e0000 */
[----:B------:R-:W-:Y:S02]  /*4400*/  IADD3.X R2, R81, UR33, RZ, P4, !PT ;  /* 0x0000002151027c10 */ /* 0x000fe4000a7fe4ff */
[----:B------:R-:W-:Y:S02]  /*4410*/  CS2R R80, SRZ ;  /* 0x0000000000507805 */ /* 0x000fe4000001ff00 */
[----:B------:R-:W-:Y:S02]  /*4420*/  R2UR UR54, R43 ;  /* 0x000000002b3672ca */ /* 0x000fe400000e0000 */
[----:B------:R-:W-:-:S02]  /*4430*/  R2UR UR55, R42 ;  /* 0x000000002a3772ca */ /* 0x000fc400000e0000 */
[----:B------:R-:W-:Y:S02]  /*4440*/  R2UR UR56, R41 ;  /* 0x00000000293872ca */ /* 0x000fe400000e0000 */
[----:B------:R-:W-:Y:S02]  /*4450*/  IADD3 R65, P5, R83, UR32, RZ ;  /* 0x0000002053417c10 */ /* 0x000fe4000ffbe0ff */
[----:B------:R-:W-:Y:S02]  /*4460*/  IADD3 R64, P6, R85, UR32, RZ ;  /* 0x0000002055407c10 */ /* 0x000fe4000ffde0ff */
[----:B------:R-:W-:Y:S02]  /*4470*/  IADD3 R63, P0, R87, UR32, RZ ;  /* 0x00000020573f7c10 */ /* 0x000fe4000ff1e0ff */
[----:B------:R-:W-:Y:S02]  /*4480*/  SHF.R.S32.HI R43, RZ, 0x1f, R83 ;  /* 0x0000001fff2b7819 */ /* 0x000fe40000011453 */
[----:B------:R-:W-:-:S02]  /*4490*/  CS2R R82, SRZ ;  /* 0x0000000000527805 */ /* 0x000fc4000001ff00 */
[----:B------:R-:W-:Y:S02]  /*44a0*/  SHF.R.S32.HI R42, RZ, 0x1f, R85 ;  /* 0x0000001fff2a7819 */ /* 0x000fe40000011455 */
[----:B------:R-:W-:Y:S02]  /*44b0*/  CS2R R84, SRZ ;  /* 0x0000000000547805 */ /* 0x000fe4000001ff00 */
[----:B------:R-:W-:Y:S02]  /*44c0*/  SHF.R.S32.HI R41, RZ, 0x1f, R87 ;  /* 0x0000001fff297819 */ /* 0x000fe40000011457 */
[----:B------:R-:W-:Y:S02]  /*44d0*/  CS2R R86, SRZ ;  /* 0x0000000000567805 */ /* 0x000fe4000001ff00 */
[----:B------:R-:W-:Y:S02]  /*44e0*/  R2UR UR57, R2 ;  /* 0x00000000023972ca */ /* 0x000fe400000e0000 */
[----:B------:R-:W-:-:S02]  /*44f0*/  IADD3 R61, P1, R89, UR32, RZ ;  /* 0x00000020593d7c10 */ /* 0x000fc4000ff3e0ff */
[----:B------:R-:W-:Y:S02]  /*4500*/  SHF.R.S32.HI R2, RZ, 0x1f, R89 ;  /* 0x0000001fff027819 */ /* 0x000fe40000011459 */
[----:B------:R-:W-:Y:S02]  /*4510*/  CS2R R88, SRZ ;  /* 0x0000000000587805 */ /* 0x000fe4000001ff00 */
[----:B------:R-:W-:Y:S02]  /*4520*/  IADD3.X R43, R43, UR33, RZ, P5, !PT ;  /* 0x000000212b2b7c10 */ /* 0x000fe4000affe4ff */
[----:B------:R-:W-:Y:S02]  /*4530*/  IADD3.X R42, R42, UR33, RZ, P6, !PT ;  /* 0x000000212a2a7c10 */ /* 0x000fe4000b7fe4ff */
[----:B------:R-:W-:Y:S02]  /*4540*/  IADD3.X R41, R41, UR33, RZ, P0, !PT ;  /* 0x0000002129297c10 */ /* 0x000fe400087fe4ff */
[----:B------:R-:W-:-:S02]  /*4550*/  SHF.R.S32.HI R122, RZ, 0x1f, R4 ;  /* 0x0000001fff7a7819 */ /* 0x000fc40000011404 */
[----:B------:R-:W-:Y:S02]  /*4560*/  IADD3 R129, P4, R4, UR32, RZ ;  /* 0x0000002004817c10 */ /* 0x000fe4000ff9e0ff */
[----:B------:R-:W-:Y:S02]  /*4570*/  SHF.R.S32.HI R120, RZ, 0x1f, R3 ;  /* 0x0000001fff787819 */ /* 0x000fe40000011403 */
[----:B------:R-:W-:Y:S02]  /*4580*/  IADD3 R128, P5, R3, UR32, RZ ;  /* 0x0000002003807c10 */ /* 0x000fe4000ffbe0ff */
[----:B------:R-:W-:Y:S02]  /*4590*/  SHF.R.S32.HI R118, RZ, 0x1f, R5 ;  /* 0x0000001fff767819 */ /* 0x000fe40000011405 */
[----:B------:R-:W-:Y:S02]  /*45a0*/  IADD3 R127, P6, R5, UR32, RZ ;  /* 0x00000020057f7c10 */ /* 0x000fe4000ffde0ff */
[----:B------:R-:W-:-:S02]  /*45b0*/  SHF.R.S32.HI R116, RZ, 0x1f, R6 ;  /* 0x0000001fff747819 */ /* 0x000fc40000011406 */
[----:B------:R-:W-:Y:S02]  /*45c0*/  IADD3 R126, P0, R6, UR32, RZ ;  /* 0x00000020067e7c10 */ /* 0x000fe4000ff1e0ff */
[----:B------:R-:W-:Y:S02]  /*45d0*/  SHF.R.S32.HI R112, RZ, 0x1f, R9 ;  /* 0x0000001fff707819 */ /* 0x000fe40000011409 */
[----:B------:R-:W-:Y:S02]  /*45e0*/  IADD3 R124, P2, R9, UR32, RZ ;  /* 0x00000020097c7c10 */ /* 0x000fe4000ff5e0ff */
[----:B------:R-:W-:Y:S02]  /*45f0*/  IADD3.X R2, R2, UR33, RZ, P1, !PT ;  /* 0x0000002102027c10 */ /* 0x000fe40008ffe4ff */
[----:B------:R-:W-:Y:S02]  /*4600*/  R2UR UR48, R46 ;  /* 0x000000002e3072ca */ /* 0x000fe400000e0000 */
[----:B------:R-:W-:-:S02]  /*4610*/  SHF.R.S32.HI R114, RZ, 0x1f, R8 ;  /* 0x0000001fff727819 */ /* 0x000fc40000011408 */
[----:B------:R-:W-:Y:S02]  /*4620*/  IADD3 R125, P1, R8, UR32, RZ ;  /* 0x00000020087d7c10 */ /* 0x000fe4000ff3e0ff */
[----:B------:R-:W-:Y:S02]  /*4630*/  IADD3.X R122, R122, UR33, RZ, P4, !PT ;  /* 0x000000217a7a7c10 */ /* 0x000fe4000a7fe4ff */
        /* <DEDUP_REMOVED lines=13> */
[----:B------:R-:W-:Y:S02]  /*4710*/  R2UR UR59, R42 ;  /* 0x000000002a3b72ca */ /* 0x000fe400000e0000 */
[----:B------:R-:W-:Y:S02]  /*4720*/  IADD3.X R112, R112, UR33, RZ, P2, !PT ;  /* 0x0000002170707c10 */ /* 0x000fe400097fe4ff */
[----:B------:R-:W-:-:S02]  /*4730*/  SHF.R.S32.HI R42, RZ, 0x1f, R16 ;  /* 0x0000001fff2a7819 */ /* 0x000fc40000011410 */
[----:B------:R-:W-:Y:S02]  /*4740*/  IADD3 R111, P2, R16, UR32, RZ ;  /* 0x00000020106f7c10 */ /* 0x000fe4000ff5e0ff */
[----:B------:R-:W-:Y:S01]  /*4750*/  R2UR UR29, R63 ;  /* 0x000000003f1d72ca */ /* 0x000fe200000e0000 */
[----:B------:R-:W-:Y:S01]  /*4760*/  IMAD R63, R40, UR34, RZ ;  /* 0x00000022283f7c24 */ /* 0x000fe2000f8e02ff */
        /* <DEDUP_REMOVED lines=8> */
[----:B------:R-:W-:-:S02]  /*47f0*/  R2UR UR50, R44 ;  /* 0x000000002c3272ca */ /* 0x000fc400000e0000 */
[----:B------:R-:W-:Y:S02]  /*4800*/  IADD3.X R114, R114, UR33, RZ, P1, !PT ;  /* 0x0000002172727c10 */ /* 0x000fe40008ffe4ff */
[----:B------:R-:W-:Y:S01]  /*4810*/  R2UR UR46, R52 ;  /* 0x00000000342e72ca */ /* 0x000fe200000e0000 */
[----:B------:R-:W-:Y:S01]  /*4820*/  IMAD R52, R28, UR34, RZ ;  /* 0x000000221c347c24 */ /* 0x000fe2000f8e02ff */
[----:B------:R-:W-:Y:S02]  /*4830*/  R2UR UR47, R47 ;  /* 0x000000002f2f72ca */ /* 0x000fe400000e0000 */
[----:B------:R-:W-:Y:S02]  /*4840*/  R2UR UR49, R45 ;  /* 0x000000002d3172ca */ /* 0x000fe400000e0000 */
[----:B------:R-:W-:Y:S01]  /*4850*/  R2UR UR61, R2 ;  /* 0x00000000023d72ca */ /* 0x000fe200000e0000 */
[----:B------:R-:W-:Y:S01]  /*4860*/  IMAD R2, R26, UR34, RZ ;  /* 0x000000221a027c24 */ /* 0x000fe2000f8e02ff */
[----:B------:R-:W-:-:S02]  /*4870*/  SHF.R.S32.HI R44, RZ, 0x1f, R15 ;  /* 0x0000001fff2c7819 */ /* 0x000fc4000001140f */
[----:B------:R-:W-:Y:S02]  /*4880*/  IADD3 R113, P1, R15, UR32, RZ ;  /* 0x000000200f717c10 */ /* 0x000fe4000ff3e0ff */
[----:B------:R-:W-:Y:S02]  /*4890*/  IADD3.X R110, R110, UR33, RZ, P3, !PT ;  /* 0x000000216e6e7c10 */ /* 0x000fe40009ffe4ff */
[----:B------:R-:W-:Y:S02]  /*48a0*/  IADD3.X R108, R108, UR33, RZ, P4, !PT ;  /* 0x000000216c6c7c10 */ /* 0x000fe4000a7fe4ff */
[----:B------:R-:W-:Y:S02]  /*48b0*/  IADD3.X R106, R106, UR33, RZ, P5, !PT ;  /* 0x000000216a6a7c10 */ /* 0x000fe4000affe4ff */
[----:B------:R-:W-:Y:S02]  /*48c0*/  IADD3.X R104, R104, UR33, RZ, P6, !PT ;  /* 0x0000002168687c10 */ /* 0x000fe4000b7fe4ff */
[----:B------:R-:W-:-:S02]  /*48d0*/  IADD3.X R46, R46, UR33, RZ, P0, !PT ;  /* 0x000000212e2e7c10 */ /* 0x000fc400087fe4ff */
[----:B------:R-:W-:Y:S02]  /*48e0*/  SHF.R.S32.HI R40, RZ, 0x1f, R17 ;  /* 0x0000001fff287819 */ /* 0x000fe40000011411 */
[----:B------:R-:W-:Y:S02]  /*48f0*/  IADD3 R109, P3, R17, UR32, RZ ;  /* 0x00000020116d7c10 */ /* 0x000fe4000ff7e0ff */
[----:B------:R-:W-:Y:S02]  /*4900*/  SHF.R.S32.HI R38, RZ, 0x1f, R18 ;  /* 0x0000001fff267819 */ /* 0x000fe40000011412 */
[----:B------:R-:W-:Y:S02]  /*4910*/  IADD3 R107, P4, R18, UR32, RZ ;  /* 0x00000020126b7c10 */ /* 0x000fe4000ff9e0ff */
[----:B------:R-:W-:Y:S02]  /*4920*/  SHF.R.S32.HI R36, RZ, 0x1f, R19 ;  /* 0x0000001fff247819 */ /* 0x000fe40000011413 */
[----:B------:R-:W-:-:S02]  /*4930*/  IADD3 R105, P5, R19, UR32, RZ ;  /* 0x0000002013697c10 */ /* 0x000fc4000ffbe0ff */
[----:B------:R-:W-:Y:S02]  /*4940*/  SHF.R.S32.HI R34, RZ, 0x1f, R20 ;  /* 0x0000001fff227819 */ /* 0x000fe40000011414 */
[----:B------:R-:W-:Y:S02]  /*4950*/  IADD3 R47, P6, R20, UR32, RZ ;  /* 0x00000020142f7c10 */ /* 0x000fe4000ffde0ff */
[----:B------:R-:W-:Y:S02]  /*4960*/  SHF.R.S32.HI R32, RZ, 0x1f, R21 ;  /* 0x0000001fff207819 */ /* 0x000fe40000011415 */
[----:B------:R-:W-:Y:S02]  /*4970*/  IADD3 R45, P0, R21, UR32, RZ ;  /* 0x00000020152d7c10 */ /* 0x000fe4000ff1e0ff */
[----:B------:R-:W-:Y:S01]  /*4980*/  R2UR UR45, R53 ;  /* 0x00000000352d72ca */ /* 0x000fe200000e0000 */
[----:B------:R-:W-:Y:S01]  /*4990*/  IMAD R53, R30, UR34, RZ ;  /* 0x000000221e357c24 */ /* 0x000fe2000f8e02ff */
[----:B------:R-:W-:-:S02]  /*49a0*/  R2UR UR60, R41 ;  /* 0x00000000293c72ca */ /* 0x000fc400000e0000 */
[----:B------:R-:W-:Y:S02]  /*49b0*/  IADD3.X R42, R42, UR33, RZ, P2, !PT ;  /* 0x000000212a2a7c10 */ /* 0x000fe400097fe4ff */
[----:B------:R-:W-:Y:S02]  /*49c0*/  SHF.R.S32.HI R28, RZ, 0x1f, R24 ;  /* 0x0000001fff1c7819 */ /* 0x000fe40000011418 */
        /* <DEDUP_REMOVED lines=13> */
[----:B------:R-:W-:Y:S02]  /*4aa0*/  SHF.R.S32.HI R30, RZ, 0x1f, R22 ;  /* 0x0000001fff1e7819 */ /* 0x000fe40000011416 */
[----:B------:R-:W-:Y:S02]  /*4ab0*/  IADD3 R43, P1, R22, UR32, RZ ;  /* 0x00000020162b7c10 */ /* 0x000fe4000ff3e0ff */
[----:B------:R-:W-:Y:S02]  /*4ac0*/  IADD3.X R40, R40, UR33, RZ, P3, !PT ;  /* 0x0000002128287c10 */ /* 0x000fe40009ffe4ff */
[----:B------:R-:W-:Y:S02]  /*4ad0*/  IADD3.X R38, R38, UR33, RZ, P4, !PT ;  /* 0x0000002126267c10 */ /* 0x000fe4000a7fe4ff */
[----:B------:R-:W-:-:S02]  /*4ae0*/  IADD3.X R36, R36, UR33, RZ, P5, !PT ;  /* 0x0000002124247c10 */ /* 0x000fc4000affe4ff */
[----:B------:R-:W-:Y:S02]  /*4af0*/  IADD3.X R34, R34, UR33, RZ, P6, !PT ;  /* 0x0000002122227c10 */ /* 0x000fe4000b7fe4ff */
[----:B------:R-:W-:Y:S02]  /*4b00*/  IADD3.X R32, R32, UR33, RZ, P0, !PT ;  /* 0x0000002120207c10 */ /* 0x000fe400087fe4ff */
        /* <DEDUP_REMOVED lines=8> */
[----:B------:R-:W-:Y:S02]  /*4b90*/  SHF.R.S32.HI R18, RZ, 0x1f, R52 ;  /* 0x0000001fff127819 */ /* 0x000fe40000011434 */
[----:B------:R-:W-:Y:S01]  /*4ba0*/  IADD3 R31, P0, R52, UR32, RZ ;  /* 0x00000020341f7c10 */ /* 0x000fe2000ff1e0ff */
[----:B------:R-:W-:Y:S01]  /*4bb0*/  IMAD.SHL.U32 R52, R155, 0x8, RZ ;  /* 0x000000089b347824 */ /* 0x000fe200078e00ff */
[----:B------:R-:W-:-:S02]  /*4bc0*/  IADD3.X R28, R28, UR33, RZ, P2, !PT ;  /* 0x000000211c1c7c10 */ /* 0x000fc400097fe4ff */
[----:B------:R-:W-:Y:S02]  /*4bd0*/  SHF.R.S32.HI R14, RZ, 0x1f, R53 ;  /* 0x0000001fff0e7819 */ /* 0x000fe40000011435 */
[----:B------:R-:W-:Y:S01]  /*4be0*/  IADD3 R27, P2, R53, UR32, RZ ;  /* 0x00000020351b7c10 */ /* 0x000fe2000ff5e0ff */
[----:B------:R-:W-:Y:S01]  /*4bf0*/  IMAD.SHL.U32 R53, R155, 0x40, RZ ;  /* 0x000000409b357824 */ /* 0x000fe200078e00ff */
[----:B------:R-:W-:Y:S01]  /*4c00*/  R2UR UR28, R64 ;  /* 0x00000000401c72ca */ /* 0x000fe200000e0000 */
[----:B------:R-:W-:Y:S01]  /*4c10*/  IMAD R64, R7, UR34, RZ ;  /* 0x0000002207407c24 */ /* 0x000fe2000f8e02ff */
[----:B------:R-:W-:Y:S01]  /*4c20*/  SHF.R.S32.HI R16, RZ, 0x1f, R29 ;  /* 0x0000001fff107819 */ /* 0x000fe2000001141d */
[----:B------:R-:W-:Y:S01]  /*4c30*/  ULDC.64 UR34, c[0x0][0x210] ;  /* 0x0000840000227ab9 */ /* 0x000fe20000000a00 */
[----:B------:R-:W-:Y:S01]  /*4c40*/  IADD3.X R30, R30, UR33, RZ, P1, !PT ;  /* 0x000000211e1e7c10 */ /* 0x000fe20008ffe4ff */
[----:B------:R0:W-:Y:S01]  /*4c50*/  STL [R1+0x8], R53 ;  /* 0x0000083501007387 */ /* 0x0001e20000100800 */
[----:B------:R-:W-:-:S02]  /*4c60*/  IADD3.X R26, R26, UR33, RZ, P3, !PT ;  /* 0x000000211a1a7c10 */ /* 0x000fc40009ffe4ff */
[----:B------:R-:W-:Y:S01]  /*4c70*/  IADD3.X R24, R24, UR33, RZ, P4, !PT ;  /* 0x0000002118187c10 */ /* 0x000fe2000a7fe4ff */
[----:B------:R0:W-:Y:S01]  /*4c80*/  STL [R1+0x4], R52 ;  /* 0x0000043401007387 */ /* 0x0001e20000100800 */
[----:B------:R-:W-:Y:S02]  /*4c90*/  IADD3.X R22, R22, UR33, RZ, P5, !PT ;  /* 0x0000002116167c10 */ /* 0x000fe4000affe4ff */
[----:B------:R-:W-:Y:S02]  /*4ca0*/  IADD3.X R20, R20, UR33, RZ, P6, !PT ;  /* 0x0000002114147c10 */ /* 0x000fe4000b7fe4ff */
[----:B------:R-:W-:Y:S02]  /*4cb0*/  IADD3.X R18, R18, UR33, RZ, P0, !PT ;  /* 0x0000002112127c10 */ /* 0x000fe400087fe4ff */
[----:B------:R-:W-:Y:S02]  /*4cc0*/  IADD3 R29, P1, R29, UR32, RZ ;  /* 0x000000201d1d7c10 */ /* 0x000fe4000ff3e0ff */
        /* <DEDUP_REMOVED lines=11> */
[----:B------:R-:W-:Y:S02]  /*4d80*/  IADD3.X R14, R14, UR33, RZ, P2, !PT ;  /* 0x000000210e0e7c10 */ /* 0x000fe400097fe4ff */
[----:B------:R-:W-:-:S02]  /*4d90*/  IADD3.X R12, R12, UR33, RZ, P3, !PT ;  /* 0x000000210c0c7c10 */ /* 0x000fc40009ffe4ff */
[----:B------:R-:W-:Y:S02]  /*4da0*/  IADD3.X R10, R10, UR33, RZ, P4, !PT ;  /* 0x000000210a0a7c10 */ /* 0x000fe4000a7fe4ff */
[----:B------:R-:W-:Y:S02]  /*4db0*/  IADD3.X R8, R8, UR33, RZ, P5, !PT ;  /* 0x0000002108087c10 */ /* 0x000fe4000affe4ff */
[----:B------:R-:W-:Y:S02]  /*4dc0*/  IADD3.X R6, R6, UR33, RZ, P6, !PT ;  /* 0x0000002106067c10 */ /* 0x000fe4000b7fe4ff */
[----:B------:R-:W-:Y:S02]  /*4dd0*/  IADD3.X R5, R5, UR33, RZ, P0, !PT ;  /* 0x0000002105057c10 */ /* 0x000fe400087fe4ff */
[----:B------:R-:W-:Y:S02]  /*4de0*/  IADD3 R15, P1, R59, UR32, RZ ;  /* 0x000000203b0f7c10 */ /* 0x000fe4000ff3e0ff */
[----:B------:R-:W-:-:S02]  /*4df0*/  IADD3 R13, P2, R60, UR32, RZ ;  /* 0x000000203c0d7c10 */ /* 0x000fc4000ff5e0ff */
[----:B------:R-:W-:Y:S02]  /*4e00*/  IADD3 R11, P3, R61, UR32, RZ ;  /* 0x000000203d0b7c10 */ /* 0x000fe4000ff7e0ff */
[----:B------:R-:W-:Y:S02]  /*4e10*/  IADD3 R9, P4, R62, UR32, RZ ;  /* 0x000000203e097c10 */ /* 0x000fe4000ff9e0ff */
[----:B------:R-:W-:Y:S02]  /*4e20*/  IADD3 R7, P5, R63, UR32, RZ ;  /* 0x000000203f077c10 */ /* 0x000fe4000ffbe0ff */
[----:B------:R-:W-:Y:S02]  /*4e30*/  IADD3 R136, P6, R91, UR32, RZ ;  /* 0x000000205b887c10 */ /* 0x000fe4000ffde0ff */
[----:B------:R-:W-:Y:S01]  /*4e40*/  IADD3 R138, P0, R64, UR32, RZ ;  /* 0x00000020408a7c10 */ /* 0x000fe2000ff1e0ff */
[----:B------:R-:W-:Y:S01]  /*4e50*/  ULDC UR32, c[0x0][0x234] ;  /* 0x00008d0000207ab9 */ /* 0x000fe20000000800 */
[----:B------:R-:W-:Y:S01]  /*4e60*/  SHF.R.S32.HI R4, RZ, 0x1f, R59 ;  /* 0x0000001fff047819 */ /* 0x000fe2000001143b */
[----:B------:R-:W-:Y:S01]  /*4e70*/  IMAD R132, R0, UR32, RZ ;  /* 0x0000002000847c24 */ /* 0x000fe2000f8e02ff */
[----:B------:R-:W-:Y:S01]  /*4e80*/  SHF.R.S32.HI R2, RZ, 0x1f, R60 ;  /* 0x0000001fff027819 */ /* 0x000fe2000001143c */
[----:B------:R-:W-:Y:S01]  /*4e90*/  USHF.R.S32.HI UR32, URZ, 0x1f, UR4 ;  /* 0x0000001f3f207899 */ /* 0x000fe20008011404 */
[----:B------:R-:W-:-:S02]  /*4ea0*/  SHF.R.S32.HI R0, RZ, 0x1f, R61 ;  /* 0x0000001fff007819 */ /* 0x000fc4000001143d */
[----:B------:R-:W-:Y:S01]  /*4eb0*/  SHF.R.S32.HI R62, RZ, 0x1f, R62 ;  /* 0x0000001fff3e7819 */ /* 0x000fe2000001143e */
[----:B------:R-:W-:Y:S01]  /*4ec0*/  ULEA.HI UR32, UR32, UR4, URZ, 0x6 ;  /* 0x0000000420207291 */ /* 0x000fe2000f8f303f */
[----:B------:R-:W-:Y:S02]  /*4ed0*/  SHF.R.S32.HI R63, RZ, 0x1f, R63 ;  /* 0x0000001fff3f7819 */ /* 0x000fe4000001143f */
[----:B------:R-:W-:Y:S01]  /*4ee0*/  SHF.R.S32.HI R91, RZ, 0x1f, R91 ;  /* 0x0000001fff5b7819 */ /* 0x000fe2000001145b */
[----:B------:R-:W-:Y:S01]  /*4ef0*/  USHF.R.S32.HI UR32, URZ, 0x6, UR32 ;  /* 0x000000063f207899 */ /* 0x000fe20008011420 */
[----:B------:R-:W-:Y:S02]  /*4f00*/  SHF.R.S32.HI R64, RZ, 0x1f, R64 ;  /* 0x0000001fff407819 */ /* 0x000fe40000011440 */
[----:B------:R-:W-:Y:S02]  /*4f10*/  IADD3.X R4, R4, UR33, RZ, P1, !PT ;  /* 0x0000002104047c10 */ /* 0x000fe40008ffe4ff */
[----:B------:R-:W-:-:S02]  /*4f20*/  IADD3.X R2, R2, UR33, RZ, P2, !PT ;  /* 0x0000002102027c10 */ /* 0x000fc400097fe4ff */
[----:B------:R-:W-:Y:S02]  /*4f30*/  IADD3.X R0, R0, UR33, RZ, P3, !PT ;  /* 0x0000002100007c10 */ /* 0x000fe40009ffe4ff */
[----:B------:R-:W-:Y:S02]  /*4f40*/  IADD3.X R133, R62, UR33, RZ, P4, !PT ;  /* 0x000000213e857c10 */ /* 0x000fe4000a7fe4ff */
[----:B------:R-:W-:Y:S02]  /*4f50*/  IADD3.X R134, R63, UR33, RZ, P5, !PT ;  /* 0x000000213f867c10 */ /* 0x000fe4000affe4ff */
[----:B------:R-:W-:Y:S02]  /*4f60*/  IADD3.X R135, R91, UR33, RZ, P6, !PT ;  /* 0x000000215b877c10 */ /* 0x000fe4000b7fe4ff */
[----:B------:R-:W-:Y:S02]  /*4f70*/  CS2R R90, SRZ ;  /* 0x00000000005a7805 */ /* 0x000fe4000001ff00 */
[----:B------:R-:W-:Y:S01]  /*4f80*/  IADD3.X R137, R64, UR33, RZ, P0, !PT ;  /* 0x0000002140897c10 */ /* 0x000fe200087fe4ff */
[----:B------:R-:W-:Y:S01]  /*4f90*/  ULDC UR33, c[0x0][0x238] ;  /* 0x00008e0000217ab9 */ /* 0x000fe20000000800 */
[----:B------:R-:W-:Y:S01]  /*4fa0*/  IADD3 R3, P1, R132, UR34, RZ ;  /* 0x0000002284037c10 */ /* 0x000fe2000ff3e0ff */
[----:B------:R-:W-:Y:S01]  /*4fb0*/  IMAD R48, R48, UR33, RZ ;  /* 0x0000002130307c24 */ /* 0x000fe2000f8e02ff */
[----:B------:R-:W-:Y:S01]  /*4fc0*/  R2UR UR27, R65 ;  /* 0x00000000411b72ca */ /* 0x000fe200000e0000 */
[----:B------:R-:W-:Y:S01]  /*4fd0*/  IMAD R49, R49, UR33, RZ ;  /* 0x0000002131317c24 */ /* 0x000fe2000f8e02ff */
[----:B------:R-:W-:Y:S01]  /*4fe0*/  LEA.HI.X.SX32 R132, R132, UR35, 0x1, P1 ;  /* 0x0000002384847c11 */ /* 0x000fe200088f0eff */
[----:B------:R-:W-:Y:S01]  /*4ff0*/  IMAD R48, R131, UR33, RZ ;  /* 0x0000002183307c24 */ /* 0x000fe2000f8e02ff */
[----:B------:R-:W-:Y:S01]  /*5000*/  CS2R R64, SRZ ;  /* 0x0000000000407805 */ /* 0x000fe2000001ff00 */
[----:B------:R-:W-:Y:S01]  /*5010*/  IMAD R50, R50, UR33, RZ ;  /* 0x0000002132327c24 */ /* 0x000fe2000f8e02ff */
[----:B------:R-:W-:Y:S01]  /*5020*/  ULDC UR34, c[0x0][0x23c] ;  /* 0x00008f0000227ab9 */ /* 0x000fe20000000800 */
[----:B------:R-:W-:Y:S01]  /*5030*/  IMAD R49, R153, UR33, RZ ;  /* 0x0000002199317c24 */ /* 0x000fe2000f8e02ff */
[----:B------:R-:W-:Y:S01]  /*5040*/  USHF.L.U32 UR4, UR34, 0x6, URZ ;  /* 0x0000000622047899 */ /* 0x000fe2000800063f */
[----:B------:R-:W-:-:S02]  /*5050*/  IMAD R48, R152, UR33, RZ ;  /* 0x0000002198307c24 */ /* 0x000fc4000f8e02ff */
[----:B------:R-:W-:Y:S02]  /*5060*/  IMAD R50, R154, UR33, RZ ;  /* 0x000000219a327c24 */ /* 0x000fe4000f8e02ff */
[----:B------:R-:W-:Y:S02]  /*5070*/  IMAD R49, R150, UR33, RZ ;  /* 0x0000002196317c24 */ /* 0x000fe4000f8e02ff */
[----:B------:R-:W-:Y:S02]  /*5080*/  IMAD R48, R149, UR33, RZ ;  /* 0x0000002195307c24 */ /* 0x000fe4000f8e02ff */
[----:B------:R-:W-:Y:S02]  /*5090*/  IMAD R50, R151, UR33, RZ ;  /* 0x0000002197327c24 */ /* 0x000fe4000f8e02ff */
[----:B------:R-:W-:Y:S02]  /*50a0*/  IMAD R49, R147, UR33, RZ ;  /* 0x0000002193317c24 */ /* 0x000fe4000f8e02ff */
        /* <DEDUP_REMOVED lines=20> */
[----:B0-----:R-:W-:-:S07]  /*51f0*/  IMAD R48, R100, UR33, RZ ;  /* 0x0000002164307c24 */ /* 0x001fce000f8e02ff */
.L_x_2:
[----:B------:R-:W-:Y:S01]  /*5200*/  ULDC UR33, c[0x0][0x238] ;  /* 0x00008e0000217ab9 */ /* 0x000fe20000000800 */
[C---:B------:R-:W-:Y:S01]  /*5210*/  LOP3.LUT R48, R131.reuse, 0x2c, RZ, 0xfc, !PT ;  /* 0x0000002c83307812 */ /* 0x040fe200078efcff */
[C---:B------:R-:W-:Y:S01]  /*5220*/  IMAD R52, R131.reuse, UR33, RZ ;  /* 0x0000002183347c24 */ /* 0x040fe2000f8e02ff */
[C---:B------:R-:W-:Y:S01]  /*5230*/  LOP3.LUT R100, R131.reuse, 0x2, RZ, 0xfc, !PT ;  /* 0x0000000283647812 */ /* 0x040fe200078efcff */
[----:B------:R-:W-:Y:S01]  /*5240*/  ULDC UR34, c[0x0][0x238] ;  /* 0x00008e0000227ab9 */ /* 0x000fe20000000800 */
[----:B------:R-:W-:Y:S01]  /*5250*/  ISETP.GE.AND P3, PT, R48, UR5, PT ;  /* 0x0000000530007c0c */ /* 0x000fe2000bf66270 */
[----:B------:R-:W-:Y:S01]  /*5260*/  ULDC UR33, c[0x0][0x238] ;  /* 0x00008e0000217ab9 */ /* 0x000fe20000000800 */
[----:B------:R-:W-:Y:S01]  /*5270*/  IADD3 R50, P2, R52, R3, RZ ;  /* 0x0000000334327210 */ /* 0x000fe20007f5e0ff */
[----:B------:R-:W-:Y:S01]  /*5280*/  IMAD R100, R100, UR34, RZ ;  /* 0x0000002264647c24 */ /* 0x000fe2000f8e02ff */
[C---:B------:R-:W-:Y:S01]  /*5290*/  LOP3.LUT R48, R131.reuse, 0x2e, RZ, 0xfc, !PT ;  /* 0x0000002e83307812 */ /* 0x040fe200078efcff */
[----:B------:R-:W-:Y:S01]  /*52a0*/  ULDC UR34, c[0x0][0x238] ;  /* 0x00008e0000227ab9 */ /* 0x000fe20000000800 */
[----:B------:R-:W-:-:S02]  /*52b0*/  ISETP.GE.AND P6, PT, R131, UR5, PT ;  /* 0x0000000583007c0c */ /* 0x000fc4000bfc6270 */
[C---:B------:R-:W-:Y:S02]  /*52c0*/  LOP3.LUT R53, R131.reuse, 0x2, RZ, 0xfc, !PT ;  /* 0x0000000283357812 */ /* 0x040fe400078efcff */
[----:B------:R-:W-:Y:S02]  /*52d0*/  LEA.HI.X.SX32 R51, R52, R132, 0x1, P2 ;  /* 0x0000008434337211 */ /* 0x000fe400010f0eff */
[C---:B------:R-:W-:Y:S02]  /*52e0*/  LOP3.LUT R49, R131.reuse, 0x2a, RZ, 0xfc, !PT ;  /* 0x0000002a83317812 */ /* 0x040fe400078efcff */
[----:B------:R-:W-:Y:S02]  /*52f0*/  ISETP.GE.AND P2, PT, R48, UR5, PT ;  /* 0x0000000530007c0c */ /* 0x000fe4000bf46270 */
[----:B------:R-:W-:Y:S02]  /*5300*/  LOP3.LUT R52, R131, 0x4, RZ, 0xfc, !PT ;  /* 0x0000000483347812 */ /* 0x000fe400078efcff */
[----:B------:R-:W-:-:S02]  /*5310*/  IADD3 R48, P4, R100, R3, RZ ;  /* 0x0000000364307210 */ /* 0x000fc40007f9e0ff */
[----:B------:R-:W-:Y:S01]  /*5320*/  ISETP.GE.AND P0, PT, R53, UR5, PT ;  /* 0x0000000535007c0c */ /* 0x000fe2000bf06270 */
[----:B------:R-:W-:Y:S01]  /*5330*/  IMAD R52, R52, UR33, RZ ;  /* 0x0000002134347c24 */ /* 0x000fe2000f8e02ff */
[----:B------:R-:W-:Y:S01]  /*5340*/  ISETP.GE.AND P1, PT, R49, UR5, PT ;  /* 0x0000000531007c0c */ /* 0x000fe2000bf26270 */
[----:B------:R-:W-:Y:S01]  /*5350*/  ULDC UR33, c[0x0][0x238] ;  /* 0x00008e0000217ab9 */ /* 0x000fe20000000800 */
[----:B------:R-:W-:Y:S02]  /*5360*/  PRMT R55, RZ, 0x7610, R55 ;  /* 0x00007610ff377816 */ /* 0x000fe40000000037 */
[----:B------:R-:W-:Y:S02]  /*5370*/  LEA.HI.X.SX32 R49, R100, R132, 0x1, P4 ;  /* 0x0000008464317211 */ /* 0x000fe400020f0eff */
[C---:B------:R-:W-:Y:S02]  /*5380*/  LOP3.LUT R100, R131.reuse, 0x6, RZ, 0xfc, !PT ;  /* 0x0000000683647812 */ /* 0x040fe400078efcff */
[----:B------:R-:W-:Y:S01]  /*5390*/  LOP3.LUT R53, R131, 0x4, RZ, 0xfc, !PT ;  /* 0x0000000483357812 */ /* 0x000fe200078efcff */
[----:B------:R0:W2:Y:S01]  /*53a0*/  @!P6 LDG.E.U8 R55, desc[UR30][R50.64] ;  /* 0x0000001e3237e981 */ /* 0x0000a2000c1e1100 */
[----:B------:R-:W-:Y:S01]  /*53b0*/  PRMT R57, RZ, 0x7610, R57 ;  /* 0x00007610ff397816 */ /* 0x000fe20000000039 */
[----:B------:R-:W-:Y:S01]  /*53c0*/  IMAD R100, R100, UR34, RZ ;  /* 0x0000002264647c24 */ /* 0x000fe2000f8e02ff */
[----:B------:R-:W-:Y:S01]  /*53d0*/  ISETP.GE.AND P5, PT, R53, UR5, PT ;  /* 0x0000000535007c0c */ /* 0x000fe2000bfa6270 */
[----:B------:R-:W-:Y:S01]  /*53e0*/  ULDC UR34, c[0x0][0x238] ;  /* 0x00008e0000227ab9 */ /* 0x000fe20000000800 */
[----:B------:R-:W-:-:S02]  /*53f0*/  LOP3.LUT R53, R131, 0x6, RZ, 0xfc, !PT ;  /* 0x0000000683357812 */ /* 0x000fc400078efcff */
[----:B------:R1:W3:Y:S01]  /*5400*/  @!P0 LDG.E.U8 R57, desc[UR30][R48.64] ;  /* 0x0000001e30398981 */ /* 0x0002e2000c1e1100 */
[CC--:B0-----:R-:W-:Y:S02]  /*5410*/  IADD3 R50, P6, R52.reuse, R3.reuse, RZ ;  /* 0x0000000334327210 */ /* 0x0c1fe40007fde0ff */
[----:B------:R-:W-:Y:S02]  /*5420*/  ISETP.GE.AND P4, PT, R53, UR5, PT ;  /* 0x0000000535007c0c */ /* 0x000fe4000bf86270 */
[-C--:B------:R-:W-:Y:S02]  /*5430*/  LEA.HI.X.SX32 R51, R52, R132.reuse, 0x1, P6 ;  /* 0x0000008434337211 */ /* 0x080fe400030f0eff */
[C---:B------:R-:W-:Y:S02]  /*5440*/  LOP3.LUT R52, R131.reuse, 0x8, RZ, 0xfc, !PT ;  /* 0x0000000883347812 */ /* 0x040fe400078efcff */
[----:B-1----:R-:W-:Y:S02]  /*5450*/  IADD3 R48, P0, R100, R3, RZ ;  /* 0x0000000364307210 */ /* 0x002fe40007f1e0ff */
[----:B------:R-:W-:Y:S01]  /*5460*/  PRMT R54, RZ, 0x7610, R54 ;  /* 0x00007610ff367816 */ /* 0x000fe20000000036 */
[----:B------:R-:W-:Y:S01]  /*5470*/  IMAD R52, R52, UR33, RZ ;  /* 0x0000002134347c24 */ /* 0x000fe2000f8e02ff */
[----:B------:R-:W-:Y:S01]  /*5480*/  LEA.HI.X.SX32 R49, R100, R132, 0x1, P0 ;  /* 0x0000008464317211 */ /* 0x000fe200000f0eff */
[----:B------:R-:W-:Y:S01]  /*5490*/  ULDC UR33, c[0x0][0x238] ;  /* 0x00008e0000217ab9 */ /* 0x000fe20000000800 */
[----:B------:R-:W-:-:S02]  /*54a0*/  LOP3.LUT R100, R131, 0xa, RZ, 0xfc, !PT ;  /* 0x0000000a83647812 */ /* 0x000fc400078efcff */
[----:B------:R-:W-:Y:S01]  /*54b0*/  LOP3.LUT R53, R131, 0x8, RZ, 0xfc, !PT ;  /* 0x0000000883357812 */ /* 0x000fe200078efcff */
[----:B------:R0:W4:Y:S01]  /*54c0*/  @!P5 LDG.E.U8 R54, desc[UR30][R50.64] ;  /* 0x0000001e3236d981 */ /* 0x000122000c1e1100 */
[----:B------:R-:W-:Y:S01]  /*54d0*/  PRMT R56, RZ, 0x7610, R56 ;  /* 0x00007610ff387816 */ /* 0x000fe20000000038 */
[----:B------:R-:W-:Y:S01]  /*54e0*/  IMAD R100, R100, UR34, RZ ;  /* 0x0000002264647c24 */ /* 0x000fe2000f8e02ff */
[----:B------:R-:W-:Y:S01]  /*54f0*/  ISETP.GE.AND P6, PT, R53, UR5, PT ;  /* 0x0000000535007c0c */ /* 0x000fe2000bfc6270 */
[----:B------:R-:W-:Y:S01]  /*5500*/  ULDC UR34, c[0x0][0x238] ;  /* 0x00008e0000227ab9 */ /* 0x000fe20000000800 */
[----:B------:R-:W-:Y:S02]  /*5510*/  LOP3.LUT R53, R131, 0xa, RZ, 0xfc, !PT ;  /* 0x0000000a83357812 */ /* 0x000fe400078efcff */
[----:B------:R1:W5:Y:S01]  /*5520*/  @!P4 LDG.E.U8 R56, desc[UR30][R48.64] ;  /* 0x0000001e3038c981 */ /* 0x000362000c1e1100 */
[----:B0-----:R-:W-:Y:S02]  /*5530*/  IADD3 R50, P5, R52, R3, RZ ;  /* 0x0000000334327210 */ /* 0x001fe40007fbe0ff */
[----:B------:R-:W-:-:S02]  /*5540*/  ISETP.GE.AND P0, PT, R53, UR5, PT ;  /* 0x0000000535007c0c */ /* 0x000fc4000bf06270 */
        /* <DEDUP_REMOVED lines=9> */
[----:B------:R0:W5:Y:S01]  /*55e0*/  @!P6 LDG.E.U8 R59, desc[UR30][R50.64] ;  /* 0x0000001e323be981 */ /* 0x000162000c1e1100 */
        /* <DEDUP_REMOVED lines=90> */
[----:B------:R-:W-:Y:S02]  /*5b90*/  PRMT R103, RZ, 0x7610, R103 ;  /* 0x00007610ff677816 */ /* 0x000fe40000000067 */
[----:B------:R-:W-:Y:S01]  /*5ba0*/  ISETP.GE.AND P0, PT, R53, UR5, PT ;  /* 0x0000000535007c0c */ /* 0x000fe2000bf06270 */
[----:B------:R-:W-:Y:S01]  /*5bb0*/  IMAD R100, R100, UR34, RZ ;  /* 0x0000002264647c24 */ /* 0x000fe2000f8e02ff */
[----:B------:R-:W-:Y:S01]  /*5bc0*/  LOP3.LUT R53, R131, 0x22, RZ, 0xfc, !PT ;  /* 0x0000002283357812 */ /* 0x000fe200078efcff */
[----:B------:R-:W-:Y:S01]  /*5bd0*/  ULDC UR34, c[0x0][0x238] ;  /* 0x00008e0000227ab9 */ /* 0x000fe20000000800 */
[----:B------:R1:W5:Y:S01]  /*5be0*/  @!P5 LDG.E.U8 R103, desc[UR30][R48.64] ;  /* 0x0000001e3067d981 */ /* 0x000362000c1e1100 */
[----:B0-----:R-:W-:Y:S02]  /*5bf0*/  IADD3 R50, P4, R52, R3, RZ ;  /* 0x0000000334327210 */ /* 0x001fe40007f9e0ff */
[----:B------:R-:W-:-:S02]  /*5c00*/  ISETP.GE.AND P6, PT, R53, UR5, PT ;  /* 0x0000000535007c0c */ /* 0x000fc4000bfc6270 */
[-C--:B------:R-:W-:Y:S02]  /*5c10*/  LEA.HI.X.SX32 R51, R52, R132.reuse, 0x1, P4 ;  /* 0x0000008434337211 */ /* 0x080fe400020f0eff */
[C---:B------:R-:W-:Y:S02]  /*5c20*/  LOP3.LUT R53, R131.reuse, 0x24, RZ, 0xfc, !PT ;  /* 0x0000002483357812 */ /* 0x040fe400078efcff */
[----:B------:R-:W-:Y:S02]  /*5c30*/  LOP3.LUT R52, R131, 0x24, RZ, 0xfc, !PT ;  /* 0x0000002483347812 */ /* 0x000fe400078efcff */
[----:B-1----:R-:W-:Y:S02]  /*5c40*/  IADD3 R48, P5, R100, R3, RZ ;  /* 0x0000000364307210 */ /* 0x002fe40007fbe0ff */
[----:B------:R-:W-:Y:S01]  /*5c50*/  PRMT R139, RZ, 0x7610, R139 ;  /* 0x00007610ff8b7816 */ /* 0x000fe2000000008b */
[----:B------:R-:W-:Y:S01]  /*5c60*/  IMAD R52, R52, UR33, RZ ;  /* 0x0000002134347c24 */ /* 0x000fe2000f8e02ff */
[----:B------:R-:W-:Y:S01]  /*5c70*/  ISETP.GE.AND P4, PT, R53, UR5, PT ;  /* 0x0000000535007c0c */ /* 0x000fe2000bf86270 */
[----:B------:R-:W-:Y:S01]  /*5c80*/  ULDC UR33, c[0x0][0x238] ;  /* 0x00008e0000217ab9 */ /* 0x000fe20000000800 */
[----:B------:R-:W-:-:S02]  /*5c90*/  LEA.HI.X.SX32 R49, R100, R132, 0x1, P5 ;  /* 0x0000008464317211 */ /* 0x000fc400028f0eff */
[C---:B------:R-:W-:Y:S01]  /*5ca0*/  LOP3.LUT R53, R131.reuse, 0x26, RZ, 0xfc, !PT ;  /* 0x0000002683357812 */ /* 0x040fe200078efcff */
[----:B------:R0:W5:Y:S01]  /*5cb0*/  @!P0 LDG.E.U8 R139, desc[UR30][R50.64] ;  /* 0x0000001e328b8981 */ /* 0x000162000c1e1100 */
[----:B------:R-:W-:Y:S02]  /*5cc0*/  LOP3.LUT R100, R131, 0x26, RZ, 0xfc, !PT ;  /* 0x0000002683647812 */ /* 0x000fe400078efcff */
[----:B------:R-:W-:Y:S02]  /*5cd0*/  PRMT R141, RZ, 0x7610, R141 ;  /* 0x00007610ff8d7816 */ /* 0x000fe4000000008d */
[----:B------:R-:W-:Y:S01]  /*5ce0*/  ISETP.GE.AND P5, PT, R53, UR5, PT ;  /* 0x0000000535007c0c */ /* 0x000fe2000bfa6270 */
[----:B------:R-:W-:Y:S01]  /*5cf0*/  IMAD R100, R100, UR34, RZ ;  /* 0x0000002264647c24 */ /* 0x000fe2000f8e02ff */
[----:B------:R-:W-:Y:S01]  /*5d00*/  LOP3.LUT R53, R131, 0x28, RZ, 0xfc, !PT ;  /* 0x0000002883357812 */ /* 0x000fe200078efcff */
[----:B------:R-:W-:Y:S01]  /*5d10*/  ULDC UR34, c[0x0][0x238] ;  /* 0x00008e0000227ab9 */ /* 0x000fe20000000800 */
[----:B------:R-:W-:Y:S01]  /*5d20*/  PRMT R140, RZ, 0x7610, R140 ;  /* 0x00007610ff8c7816 */ /* 0x000fe2000000008c */
[----:B------:R1:W5:Y:S01]  /*5d30*/  @!P6 LDG.E.U8 R141, desc[UR30][R48.64] ;  /* 0x0000001e308de981 */ /* 0x000362000c1e1100 */
[----:B0-----:R-:W-:-:S02]  /*5d40*/  IADD3 R50, P0, R52, R3, RZ ;  /* 0x0000000334327210 */ /* 0x001fc40007f1e0ff */
[C---:B------:R-:W-:Y:S01]  /*5d50*/  ISETP.GE.AND P6, PT, R53.reuse, UR5, PT ;  /* 0x0000000535007c0c */ /* 0x040fe2000bfc6270 */
[----:B------:R-:W-:Y:S01]  /*5d60*/  IMAD R53, R53, UR33, RZ ;  /* 0x0000002135357c24 */ /* 0x000fe2000f8e02ff */
[-C--:B------:R-:W-:Y:S01]  /*5d70*/  LEA.HI.X.SX32 R51, R52, R132.reuse, 0x1, P0 ;  /* 0x0000008434337211 */ /* 0x080fe200000f0eff */
[----:B------:R-:W-:Y:S01]  /*5d80*/  ULDC UR33, c[0x0][0x238] ;  /* 0x00008e0000217ab9 */ /* 0x000fe20000000800 */
[----:B------:R-:W-:Y:S02]  /*5d90*/  PRMT R142, RZ, 0x7610, R142 ;  /* 0x00007610ff8e7816 */ /* 0x000fe4000000008e */
[C---:B-1----:R-:W-:Y:S01]  /*5da0*/  IADD3 R48, P0, R100.reuse, R3, RZ ;  /* 0x0000000364307210 */ /* 0x042fe20007f1e0ff */
[----:B------:R0:W5:Y:S03]  /*5db0*/  @!P4 LDG.E.U8 R140, desc[UR30][R50.64] ;  /* 0x0000001e328cc981 */ /* 0x000166000c1e1100 */
[----:B------:R-:W-:-:S02]  /*5dc0*/  LEA.HI.X.SX32 R49, R100, R132, 0x1, P0 ;  /* 0x0000008464317211 */ /* 0x000fc400000f0eff */
[----:B------:R-:W-:-:S03]  /*5dd0*/  PRMT R143, RZ, 0x7610, R143 ;  /* 0x00007610ff8f7816 */ /* 0x000fc6000000008f */
[----:B------:R1:W5:Y:S01]  /*5de0*/  @!P5 LDG.E.U8 R142, desc[UR30][R48.64] ;  /* 0x0000001e308ed981 */ /* 0x000362000c1e1100 */
[----:B0-----:R-:W-:-:S04]  /*5df0*/  IADD3 R50, P4, R53, R3, RZ ;  /* 0x0000000335327210 */ /* 0x001fc80007f9e0ff */
[-C--:B------:R-:W-:Y:S02]  /*5e00*/  LEA.HI.X.SX32 R51, R53, R132.reuse, 0x1, P4 ;  /* 0x0000008435337211 */ /* 0x080fe400020f0eff */
[----:B------:R-:W-:Y:S02]  /*5e10*/  LOP3.LUT R52, R131, 0x30, RZ, 0xfc, !PT ;  /* 0x0000003083347812 */ /* 0x000fe400078efcff */
[C---:B-1----:R-:W-:Y:S01]  /*5e20*/  IADD3 R48, P5, R246.reuse, R3, RZ ;  /* 0x00000003f6307210 */ /* 0x042fe20007fbe0ff */
[----:B------:R0:W5:Y:S01]  /*5e30*/  @!P6 LDG.E.U8 R143, desc[UR30][R50.64] ;  /* 0x0000001e328fe981 */ /* 0x000162000c1e1100 */
[----:B------:R-:W-:Y:S02]  /*5e40*/  PRMT R145, RZ, 0x7610, R145 ;  /* 0x00007610ff917816 */ /* 0x000fe40000000091 */
[----:B------:R-:W-:Y:S02]  /*5e50*/  LEA.HI.X.SX32 R49, R246, R132, 0x1, P5 ;  /* 0x00000084f6317211 */ /* 0x000fe400028f0eff */
[----:B------:R-:W-:-:S02]  /*5e60*/  ISETP.GE.AND P0, PT, R52, UR5, PT ;  /* 0x0000000534007c0c */ /* 0x000fc4000bf06270 */
[----:B------:R-:W-:Y:S01]  /*5e70*/  LOP3.LUT R52, R131, 0x32, RZ, 0xfc, !PT ;  /* 0x0000003283347812 */ /* 0x000fe200078efcff */
[----:B------:R1:W5:Y:S01]  /*5e80*/  @!P1 LDG.E.U8 R145, desc[UR30][R48.64] ;  /* 0x0000001e30919981 */ /* 0x000362000c1e1100 */
[CC--:B0-----:R-:W-:Y:S02]  /*5e90*/  IADD3 R50, P6, R247.reuse, R3.reuse, RZ ;  /* 0x00000003f7327210 */ /* 0x0c1fe40007fde0ff */
[----:B------:R-:W-:Y:S02]  /*5ea0*/  PRMT R144, RZ, 0x7610, R144 ;  /* 0x00007610ff907816 */ /* 0x000fe40000000090 */
[----:B------:R-:W-:Y:S02]  /*5eb0*/  LEA.HI.X.SX32 R51, R247, R132, 0x1, P6 ;  /* 0x00000084f7337211 */ /* 0x000fe400030f0eff */
[----:B------:R-:W-:Y:S02]  /*5ec0*/  ISETP.GE.AND P4, PT, R52, UR5, PT ;  /* 0x0000000534007c0c */ /* 0x000fe4000bf86270 */
[----:B-1----:R-:W-:Y:S01]  /*5ed0*/  IADD3 R48, P6, R249, R3, RZ ;  /* 0x00000003f9307210 */ /* 0x002fe20007fde0ff */
[----:B------:R0:W5:Y:S01]  /*5ee0*/  @!P3 LDG.E.U8 R144, desc[UR30][R50.64] ;  /* 0x0000001e3290b981 */ /* 0x000162000c1e1100 */
[----:B------:R-:W-:-:S02]  /*5ef0*/  LOP3.LUT R52, R131, 0x34, RZ, 0xfc, !PT ;  /* 0x0000003483347812 */ /* 0x000fc400078efcff */
[----:B------:R-:W-:Y:S02]  /*5f00*/  PRMT R147, RZ, 0x7610, R147 ;  /* 0x00007610ff937816 */ /* 0x000fe40000000093 */
[----:B------:R-:W-:Y:S02]  /*5f10*/  LEA.HI.X.SX32 R49, R249, R132, 0x1, P6 ;  /* 0x00000084f9317211 */ /* 0x000fe400030f0eff */
[----:B------:R-:W-:Y:S02]  /*5f20*/  ISETP.GE.AND P5, PT, R52, UR5, PT ;  /* 0x0000000534007c0c */ /* 0x000fe4000bfa6270 */
[----:B0-----:R-:W-:Y:S01]  /*5f30*/  IADD3 R50, P6, R250, R3, RZ ;  /* 0x00000003fa327210 */ /* 0x001fe20007fde0ff */
[----:B------:R0:W5:Y:S01]  /*5f40*/  @!P0 LDG.E.U8 R147, desc[UR30][R48.64] ;  /* 0x0000001e30938981 */ /* 0x000162000c1e1100 */
[----:B------:R-:W-:Y:S02]  /*5f50*/  LOP3.LUT R52, R131, 0x36, RZ, 0xfc, !PT ;  /* 0x0000003683347812 */ /* 0x000fe400078efcff */
[----:B------:R-:W-:-:S02]  /*5f60*/  PRMT R149, RZ, 0x7610, R149 ;  /* 0x00007610ff957816 */ /* 0x000fc40000000095 */
[-C--:B------:R-:W-:Y:S02]  /*5f70*/  LEA.HI.X.SX32 R51, R250, R132.reuse, 0x1, P6 ;  /* 0x00000084fa337211 */ /* 0x080fe400030f0eff */
[----:B------:R-:W-:Y:S02]  /*5f80*/  LOP3.LUT R100, R131, 0x38, RZ, 0xfc, !PT ;  /* 0x0000003883647812 */ /* 0x000fe400078efcff */
[----:B------:R-:W-:Y:S01]  /*5f90*/  ISETP.GE.AND P1, PT, R52, UR5, PT ;  /* 0x0000000534007c0c */ /* 0x000fe2000bf26270 */
[----:B------:R1:W5:Y:S01]  /*5fa0*/  @!P4 LDG.E.U8 R149, desc[UR30][R50.64] ;  /* 0x0000001e3295c981 */ /* 0x000362000c1e1100 */
[----:B0-----:R-:W-:Y:S02]  /*5fb0*/  IADD3 R48, P6, R251, R3, RZ ;  /* 0x00000003fb307210 */ /* 0x001fe40007fde0ff */
[----:B------:R-:W-:Y:S02]  /*5fc0*/  LOP3.LUT R52, R131, 0x38, RZ, 0xfc, !PT ;  /* 0x0000003883347812 */ /* 0x000fe400078efcff */
[----:B------:R-:W-:Y:S01]  /*5fd0*/  PRMT R148, RZ, 0x7610, R148 ;  /* 0x00007610ff947816 */ /* 0x000fe20000000094 */
[----:B------:R-:W-:Y:S01]  /*5fe0*/  IMAD R100, R100, UR34, RZ ;  /* 0x0000002264647c24 */ /* 0x000fe2000f8e02ff */
[----:B------:R-:W-:Y:S01]  /*5ff0*/  LEA.HI.X.SX32 R49, R251, R132, 0x1, P6 ;  /* 0x00000084fb317211 */ /* 0x000fe200030f0eff */
[----:B------:R-:W-:Y:S01]  /*6000*/  ULDC UR34, c[0x0][0x238] ;  /* 0x00008e0000227ab9 */ /* 0x000fe20000000800 */
[----:B------:R-:W-:-:S02]  /*6010*/  LOP3.LUT R53, R131, 0x3a, RZ, 0xfc, !PT ;  /* 0x0000003a83357812 */ /* 0x000fc400078efcff */
[----:B-1----:R-:W-:Y:S01]  /*6020*/  IADD3 R50, P4, R252, R3, RZ ;  /* 0x00000003fc327210 */ /* 0x002fe20007f9e0ff */
[----:B------:R0:W5:Y:S01]  /*6030*/  @!P5 LDG.E.U8 R148, desc[UR30][R48.64] ;  /* 0x0000001e3094d981 */ /* 0x000162000c1e1100 */
[----:B------:R-:W-:Y:S02]  /*6040*/  ISETP.GE.AND P3, PT, R52, UR5, PT ;  /* 0x0000000534007c0c */ /* 0x000fe4000bf66270 */
[----:B------:R-:W-:Y:S02]  /*6050*/  LOP3.LUT R52, R131, 0x3a, RZ, 0xfc, !PT ;  /* 0x0000003a83347812 */ /* 0x000fe400078efcff */
[----:B------:R-:W-:Y:S01]  /*6060*/  PRMT R150, RZ, 0x7610, R150 ;  /* 0x00007610ff967816 */ /* 0x000fe20000000096 */
[----:B------:R-:W-:Y:S01]  /*6070*/  IMAD R53, R53, UR33, RZ ;  /* 0x0000002135357c24 */ /* 0x000fe2000f8e02ff */
[----:B------:R-:W-:Y:S01]  /*6080*/  LEA.HI.X.SX32 R51, R252, R132, 0x1, P4 ;  /* 0x00000084fc337211 */ /* 0x000fe200020f0eff */
[----:B------:R-:W-:Y:S01]  /*6090*/  ULDC UR33, c[0x0][0x238] ;  /* 0x00008e0000217ab9 */ /* 0x000fe20000000800 */
[----:B------:R-:W-:-:S02]  /*60a0*/  ISETP.GE.AND P0, PT, R52, UR5, PT ;  /* 0x0000000534007c0c */ /* 0x000fc4000bf06270 */
[C---:B0-----:R-:W-:Y:S01]  /*60b0*/  IADD3 R48, P5, R100.reuse, R3, RZ ;  /* 0x0000000364307210 */ /* 0x041fe20007fbe0ff */
[----:B------:R0:W5:Y:S01]  /*60c0*/  @!P1 LDG.E.U8 R150, desc[UR30][R50.64] ;  /* 0x0000001e32969981 */ /* 0x000162000c1e1100 */
[C---:B------:R-:W-:Y:S02]  /*60d0*/  LOP3.LUT R52, R131.reuse, 0x3c, RZ, 0xfc, !PT ;  /* 0x0000003c83347812 */ /* 0x040fe400078efcff */
[----:B------:R-:W-:Y:S02]  /*60e0*/  LEA.HI.X.SX32 R49, R100, R132, 0x1, P5 ;  /* 0x0000008464317211 */ /* 0x000fe400028f0eff */
[C---:B------:R-:W-:Y:S02]  /*60f0*/  LOP3.LUT R102, R131.reuse, 0x3c, RZ, 0xfc, !PT ;  /* 0x0000003c83667812 */ /* 0x040fe400078efcff */
[----:B------:R-:W-:Y:S02]  /*6100*/  LOP3.LUT R100, R131, 0x3e, RZ, 0xfc, !PT ;  /* 0x0000003e83647812 */ /* 0x000fe400078efcff */
[----:B------:R-:W-:-:S02]  /*6110*/  ISETP.GE.AND P6, PT, R52, UR5, PT ;  /* 0x0000000534007c0c */ /* 0x000fc4000bfc6270 */
[-C--:B0-----:R-:W-:Y:S02]  /*6120*/  IADD3 R50, P4, R53, R3.reuse, RZ ;  /* 0x0000000335327210 */ /* 0x081fe40007f9e0ff */
[----:B------:R-:W-:Y:S02]  /*6130*/  LOP3.LUT R52, R131, 0x3e, RZ, 0xfc, !PT ;  /* 0x0000003e83347812 */ /* 0x000fe400078efcff */
[----:B------:R-:W-:Y:S02]  /*6140*/  PRMT R151, RZ, 0x7610, R151 ;  /* 0x00007610ff977816 */ /* 0x000fe40000000097 */
[----:B------:R-:W-:Y:S01]  /*6150*/  PRMT R153, RZ, 0x7610, R153 ;  /* 0x00007610ff997816 */ /* 0x000fe20000000099 */
[----:B------:R-:W-:Y:S01]  /*6160*/  IMAD R102, R102, UR34, RZ ;  /* 0x0000002266667c24 */ /* 0x000fe2000f8e02ff */
[----:B------:R-:W-:Y:S01]  /*6170*/  LEA.HI.X.SX32 R51, R53, R132, 0x1, P4 ;  /* 0x0000008435337211 */ /* 0x000fe200020f0eff */
[----:B------:R-:W-:Y:S01]  /*6180*/  IMAD R100, R100, UR33, RZ ;  /* 0x0000002164647c24 */ /* 0x000fe2000f8e02ff */
[----:B------:R-:W-:Y:S01]  /*6190*/  ISETP.GE.AND P1, PT, R52, UR5, PT ;  /* 0x0000000534007c0c */ /* 0x000fe2000bf26270 */
[----:B------:R0:W5:Y:S04]  /*61a0*/  @!P3 LDG.E.U8 R151, desc[UR30][R48.64] ;  /* 0x0000001e3097b981 */ /* 0x000168000c1e1100 */
[----:B------:R1:W5:Y:S01]  /*61b0*/  @!P0 LDG.E.U8 R153, desc[UR30][R50.64] ;  /* 0x0000001e32998981 */ /* 0x000362000c1e1100 */
[----:B------:R-:W-:-:S02]  /*61c0*/  IADD3 R52, P0, R100, R3, RZ ;  /* 0x0000000364347210 */ /* 0x000fc40007f1e0ff */
[----:B------:R-:W-:Y:S02]  /*61d0*/  PRMT R146, RZ, 0x7610, R146 ;  /* 0x00007610ff927816 */ /* 0x000fe40000000092 */
[-C--:B0-----:R-:W-:Y:S02]  /*61e0*/  IADD3 R48, P4, R248, R3.reuse, RZ ;  /* 0x00000003f8307210 */ /* 0x081fe40007f9e0ff */
[----:B-1----:R-:W-:Y:S02]  /*61f0*/  IADD3 R50, P3, R102, R3, RZ ;  /* 0x0000000366327210 */ /* 0x002fe40007f7e0ff */
[----:B------:R-:W-:Y:S02]  /*6200*/  PRMT R152, RZ, 0x7610, R152 ;  /* 0x00007610ff987816 */ /* 0x000fe40000000098 */
[----:B------:R-:W-:Y:S02]  /*6210*/  PRMT R154, RZ, 0x7610, R154 ;  /* 0x00007610ff9a7816 */ /* 0x000fe4000000009a */
[----:B------:R-:W-:-:S02]  /*6220*/  LEA.HI.X.SX32 R49, R248, R132, 0x1, P4 ;  /* 0x00000084f8317211 */ /* 0x000fc400020f0eff */
[-C--:B------:R-:W-:Y:S02]  /*6230*/  LEA.HI.X.SX32 R51, R102, R132.reuse, 0x1, P3 ;  /* 0x0000008466337211 */ /* 0x080fe400018f0eff */
[----:B------:R-:W-:Y:S01]  /*6240*/  LEA.HI.X.SX32 R53, R100, R132, 0x1, P0 ;  /* 0x0000008464357211 */ /* 0x000fe200000f0eff */
[----:B------:R0:W5:Y:S04]  /*6250*/  @!P2 LDG.E.U8 R146, desc[UR30][R48.64] ;  /* 0x0000001e3092a981 */ /* 0x000168000c1e1100 */
[----:B------:R1:W5:Y:S04]  /*6260*/  @!P6 LDG.E.U8 R152, desc[UR30][R50.64] ;  /* 0x0000001e3298e981 */ /* 0x000368000c1e1100 */
[----:B------:R-:W5:Y:S01]  /*6270*/  @!P1 LDG.E.U8 R154, desc[UR30][R52.64] ;  /* 0x0000001e349a9981 */ /* 0x000f62000c1e1100 */
[----:B------:R-:W2:Y:S01]  /*6280*/  S2R R102, SR_TID.X ;  /* 0x0000000000667919 */ /* 0x000ea20000002100 */
[----:B------:R-:W3:Y:S01]  /*6290*/  S2UR UR34, SR_CgaCtaId ;  /* 0x00000000002279c3 */ /* 0x000ee20000008800 */
[----:B------:R-:W-:-:S02]  /*62a0*/  UMOV UR33, 0x400 ;  /* 0x0000040000217882 */ /* 0x000fc40000000000 */
[----:B---3--:R-:W-:-:S03]  /*62b0*/  ULEA UR33, UR34, UR33, 0x18 ;  /* 0x0000002122217291 */ /* 0x008fc6000f8ec03f */
[----:B------:R-:W-:Y:S01]  /*62c0*/  ULDC UR34, c[0x0][0x23c] ;  /* 0x00008f0000227ab9 */ /* 0x000fe20000000800 */
[----:B--2---:R-:W-:Y:S01]  /*62d0*/  LOP3.LUT R102, R102, 0x3f, RZ, 0xc0, !PT ;  /* 0x0000003f66667812 */ /* 0x004fe200078ec0ff */
[----:B------:R-:W-:Y:S03]  /*62e0*/  BAR.SYNC.DEFER_BLOCKING 0x0 ;  /* 0x0000000000007b1d */ /* 0x000fe60000010000 */
[C---:B0-----:R-:W-:Y:S02]  /*62f0*/  LOP3.LUT R49, R102.reuse, 0x8, RZ, 0x3c, !PT ;  /* 0x0000000866317812 */ /* 0x041fe400078e3cff */
[C---:B------:R-:W-:Y:S02]  /*6300*/  LOP3.LUT R100, R102.reuse, 0x10, RZ, 0x3c, !PT ;  /* 0x0000001066647812 */ /* 0x040fe400078e3cff */
[C---:B-1----:R-:W-:Y:S02]  /*6310*/  LOP3.LUT R51, R102.reuse, 0x18, RZ, 0x3c, !PT ;  /* 0x0000001866337812 */ /* 0x042fe400078e3cff */
[----:B------:R-:W-:Y:S01]  /*6320*/  ISETP.GE.AND P0, PT, R102, UR5, PT ;  /* 0x0000000566007c0c */ /* 0x000fe2000bf06270 */
[----:B------:R0:W-:Y:S04]  /*6330*/  STS.U8 [R102+UR33], R55 ;  /* 0x0000003766007988 */ /* 0x0001e80008000021 */
[----:B------:R-:W-:Y:S04]  /*6340*/  STS.U8 [R102+UR33+0x40], R57 ;  /* 0x0000403966007988 */ /* 0x000fe80008000021 */
[----:B----4-:R1:W-:Y:S04]  /*6350*/  STS.U8 [R102+UR33+0x200], R63 ;  /* 0x0002003f66007988 */ /* 0x0103e80008000021 */
[----:B-----5:R-:W-:Y:S01]  /*6360*/  STS.U8 [R102+UR33+0x240], R77 ;  /* 0x0002404d66007988 */ /* 0x020fe20008000021 */
[----:B0-----:R-:W-:-:S02]  /*6370*/  PRMT R55, RZ, 0x7610, R55 ;  /* 0x00007610ff377816 */ /* 0x001fc40000000037 */
[----:B-1----:R-:W-:Y:S01]  /*6380*/  PRMT R63, RZ, 0x7610, R63 ;  /* 0x00007610ff3f7816 */ /* 0x002fe2000000003f */
[----:B------:R-:W-:Y:S04]  /*6390*/  STS.U8 [R102+UR33+0x400], R139 ;  /* 0x0004008b66007988 */ /* 0x000fe80008000021 */
        /* <DEDUP_REMOVED lines=10> */
[----:B------:R0:W-:Y:S04]  /*6440*/  STS.U8 [R49+UR33+0x6c0], R150 ;  /* 0x0006c09631007988 */ /* 0x0001e80008000021 */
        /* <DEDUP_REMOVED lines=15> */
[----:B------:R1:W-:Y:S01]  /*6540*/  STS.U8 [R51+UR33+0x7c0], R154 ;  /* 0x0007c09a33007988 */ /* 0x0003e20008000021 */
[----:B0-----:R-:W-:-:S05]  /*6550*/  IMAD R150, R102, UR34, RZ ;  /* 0x0000002266967c24 */ /* 0x001fca000f8e02ff */
[C---:B------:R-:W-:Y:S02]  /*6560*/  IADD3 RZ, P1, R150.reuse, R117, RZ ;  /* 0x0000007596ff7210 */ /* 0x040fe40007f3e0ff */
[----:B------:R-:W-:Y:S01]  /*6570*/  SHF.R.S32.HI R139, RZ, 0x1f, R150 ;  /* 0x0000001fff8b7819 */ /* 0x000fe20000011496 */
[C---:B------:R-:W-:Y:S01]  /*6580*/  IMAD.IADD R48, R150.reuse, 0x1, R117 ;  /* 0x0000000196307824 */ /* 0x040fe200078e0275 */
[----:B------:R-:W-:-:S03]  /*6590*/  IADD3 RZ, P3, R150, R111, RZ ;  /* 0x0000006f96ff7210 */ /* 0x000fc60007f7e0ff */
[C---:B------:R-:W-:Y:S01]  /*65a0*/  IMAD.X R49, R139.reuse, 0x1, R104, P1 ;  /* 0x000000018b317824 */ /* 0x040fe200008e0668 */
[----:B------:R-:W-:Y:S01]  /*65b0*/  BAR.SYNC.DEFER_BLOCKING 0x0 ;  /* 0x0000000000007b1d */ /* 0x000fe20000010000 */
[C---:B------:R-:W-:Y:S02]  /*65c0*/  IADD3 RZ, P1, R150.reuse, R115, RZ ;  /* 0x0000007396ff7210 */ /* 0x040fe40007f3e0ff */
[C---:B------:R-:W-:Y:S01]  /*65d0*/  IADD3 RZ, P2, R150.reuse, R113, RZ ;  /* 0x0000007196ff7210 */ /* 0x040fe20007f5e0ff */
[C---:B------:R-:W-:Y:S01]  /*65e0*/  IMAD.X R53, R139.reuse, 0x1, R42, P3 ;  /* 0x000000018b357824 */ /* 0x040fe200018e062a */
[----:B------:R-:W-:Y:S02]  /*65f0*/  PRMT R62, RZ, 0x7610, R62 ;  /* 0x00007610ff3e7816 */ /* 0x000fe4000000003e */
[C---:B------:R-:W-:Y:S01]  /*6600*/  IADD3 RZ, P3, R150.reuse, R105, RZ ;  /* 0x0000006996ff7210 */ /* 0x040fe20007f7e0ff */
[C---:B-1----:R-:W-:Y:S01]  /*6610*/  IMAD.X R51, R139.reuse, 0x1, R44, P2 ;  /* 0x000000018b337824 */ /* 0x042fe200010e062c */
[----:B------:R-:W-:Y:S01]  /*6620*/  PRMT R54, RZ, 0x7610, R54 ;  /* 0x00007610ff367816 */ /* 0x000fe20000000036 */
[C---:B------:R-:W-:Y:S01]  /*6630*/  IMAD.IADD R50, R150.reuse, 0x1, R113 ;  /* 0x0000000196327824 */ /* 0x040fe200078e0271 */
[----:B------:R-:W-:Y:S01]  /*6640*/  PRMT R101, RZ, 0x7610, R101 ;  /* 0x00007610ff657816 */ /* 0x000fe20000000065 */
[C---:B------:R-:W-:Y:S01]  /*6650*/  IMAD.IADD R52, R150.reuse, 0x1, R111 ;  /* 0x0000000196347824 */ /* 0x040fe200078e026f */
[C---:B------:R-:W-:Y:S01]  /*6660*/  IADD3 RZ, P2, R150.reuse, R107, RZ ;  /* 0x0000006b96ff7210 */ /* 0x040fe20007f5e0ff */
[C---:B------:R-:W-:Y:S01]  /*6670*/  IMAD.X R59, R139.reuse, 0x1, R36, P3 ;  /* 0x000000018b3b7824 */ /* 0x040fe200018e0624 */
[C---:B------:R-:W-:Y:S01]  /*6680*/  IADD3 RZ, P3, R150.reuse, R43, RZ ;  /* 0x0000002b96ff7210 */ /* 0x040fe20007f7e0ff */
[----:B------:R-:W-:Y:S01]  /*6690*/  IMAD.IADD R56, R150, 0x1, R107 ;  /* 0x0000000196387824 */ /* 0x000fe200078e026b */
[----:B------:R0:W2:Y:S01]  /*66a0*/  @!P0 LDG.E.U8 R55, desc[UR30][R48.64] ;  /* 0x0000001e30378981 */ /* 0x0000a2000c1e1100 */
[----:B------:R-:W-:Y:S01]  /*66b0*/  PRMT R61, RZ, 0x7610, R61 ;  /* 0x00007610ff3d7816 */ /* 0x000fe2000000003d */
[----:B------:R-:W-:-:S02]  /*66c0*/  IMAD.X R57, R139, 0x1, R38, P2 ;  /* 0x000000018b397824 */ /* 0x000fc400010e0626 */
[----:B------:R1:W3:Y:S01]  /*66d0*/  @!P0 LDG.E.U8 R54, desc[UR30][R50.64] ;  /* 0x0000001e32368981 */ /* 0x0002e2000c1e1100 */
[----:B------:R-:W-:-:S03]  /*66e0*/  IMAD.IADD R58, R150, 0x1, R105 ;  /* 0x00000001963a7824 */ /* 0x000fc600078e0269 */
[----:B------:R4:W5:Y:S01]  /*66f0*/  @!P0 LDG.E.U8 R101, desc[UR30][R52.64] ;  /* 0x0000001e34658981 */ /* 0x000962000c1e1100 */
[C---:B0-----:R-:W-:Y:S02]  /*6700*/  IMAD.IADD R48, R150.reuse, 0x1, R115 ;  /* 0x0000000196307824 */ /* 0x041fe400078e0273 */
[----:B------:R-:W-:Y:S01]  /*6710*/  IMAD.X R49, R139, 0x1, R46, P1 ;  /* 0x000000018b317824 */ /* 0x000fe200008e062e */
[C---:B------:R-:W-:Y:S01]  /*6720*/  IADD3 RZ, P1, R150.reuse, R109, RZ ;  /* 0x0000006d96ff7210 */ /* 0x040fe20007f3e0ff */
[----:B-1----:R-:W-:-:S03]  /*6730*/  IMAD.IADD R50, R150, 0x1, R109 ;  /* 0x0000000196327824 */ /* 0x002fc600078e026d */
[----:B------:R0:W2:Y:S01]  /*6740*/  @!P0 LDG.E.U8 R62, desc[UR30][R48.64] ;  /* 0x0000001e303e8981 */ /* 0x0000a2000c1e1100 */
[C---:B------:R-:W-:Y:S01]  /*6750*/  IMAD.X R51, R139.reuse, 0x1, R40, P1 ;  /* 0x000000018b337824 */ /* 0x040fe200008e0628 */
[----:B----4-:R-:W-:Y:S02]  /*6760*/  PRMT R52, RZ, 0x7610, R52 ;  /* 0x00007610ff347816 */ /* 0x010fe40000000034 */
[C---:B------:R-:W-:Y:S01]  /*6770*/  IADD3 RZ, P1, R150.reuse, R47, RZ ;  /* 0x0000002f96ff7210 */ /* 0x040fe20007f3e0ff */
[C---:B------:R-:W-:Y:S01]  /*6780*/  IMAD.IADD R76, R150.reuse, 0x1, R43 ;  /* 0x00000001964c7824 */ /* 0x040fe200078e022b */
[C---:B------:R-:W-:Y:S01]  /*6790*/  IADD3 RZ, P2, R150.reuse, R45, RZ ;  /* 0x0000002d96ff7210 */ /* 0x040fe20007f5e0ff */
[----:B------:R-:W-:Y:S01]  /*67a0*/  IMAD.X R77, R139, 0x1, R30, P3 ;  /* 0x000000018b4d7824 */ /* 0x000fe200018e061e */
[----:B------:R1:W4:Y:S01]  /*67b0*/  @!P0 LDG.E.U8 R61, desc[UR30][R50.64] ;  /* 0x0000001e323d8981 */ /* 0x000322000c1e1100 */
[----:B0-----:R-:W-:Y:S02]  /*67c0*/  PRMT R48, RZ, 0x7610, R48 ;  /* 0x00007610ff307816 */ /* 0x001fe40000000030 */
[C---:B------:R-:W-:Y:S01]  /*67d0*/  IADD3 R140, P3, R150.reuse, UR12, RZ ;  /* 0x0000000c968c7c10 */ /* 0x040fe2000ff7e0ff */
[----:B------:R0:W3:Y:S04]  /*67e0*/  @!P0 LDG.E.U8 R52, desc[UR30][R58.64] ;  /* 0x0000001e3a348981 */ /* 0x0000e8000c1e1100 */
[----:B------:R0:W5:Y:S01]  /*67f0*/  @!P0 LDG.E.U8 R48, desc[UR30][R56.64] ;  /* 0x0000001e38308981 */ /* 0x000162000c1e1100 */
[----:B-1----:R-:W-:-:S02]  /*6800*/  IMAD.IADD R50, R150, 0x1, R47 ;  /* 0x0000000196327824 */ /* 0x002fc400078e022f */
[C---:B------:R-:W-:Y:S01]  /*6810*/  IMAD.X R51, R139.reuse, 0x1, R34, P1 ;  /* 0x000000018b337824 */ /* 0x040fe200008e0622 */
[----:B------:R1:W2:Y:S01]  /*6820*/  @!P0 LDG.E.U8 R63, desc[UR30][R76.64] ;  /* 0x0000001e4c3f8981 */ /* 0x0002a2000c1e1100 */
[C---:B0-----:R-:W-:Y:S01]  /*6830*/  IMAD.X R59, R139.reuse, 0x1, R32, P2 ;  /* 0x000000018b3b7824 */ /* 0x041fe200010e0620 */
[----:B------:R-:W-:Y:S01]  /*6840*/  PRMT R56, RZ, 0x7610, R56 ;  /* 0x00007610ff387816 */ /* 0x000fe20000000038 */
[C---:B------:R-:W-:Y:S01]  /*6850*/  IMAD.IADD R58, R150.reuse, 0x1, R45 ;  /* 0x00000001963a7824 */ /* 0x040fe200078e022d */
[----:B------:R-:W-:Y:S02]  /*6860*/  PRMT R57, RZ, 0x7610, R57 ;  /* 0x00007610ff397816 */ /* 0x000fe40000000039 */
[----:B------:R-:W-:Y:S02]  /*6870*/  IADD3 R78, P2, R150, UR11, RZ ;  /* 0x0000000b964e7c10 */ /* 0x000fe4000ff5e0ff */
[----:B-1----:R-:W-:Y:S01]  /*6880*/  PRMT R77, RZ, 0x7610, R77 ;  /* 0x00007610ff4d7816 */ /* 0x002fe2000000004d */
[----:B------:R0:W2:Y:S01]  /*6890*/  @!P0 LDG.E.U8 R56, desc[UR30][R50.64] ;  /* 0x0000001e32388981 */ /* 0x0000a2000c1e1100 */
[----:B------:R-:W-:-:S02]  /*68a0*/  IADD3.X R141, R139, UR43, RZ, P3, !PT ;  /* 0x0000002b8b8d7c10 */ /* 0x000fc40009ffe4ff */
[----:B------:R-:W-:Y:S01]  /*68b0*/  PRMT R76, RZ, 0x7610, R76 ;  /* 0x00007610ff4c7816 */ /* 0x000fe2000000004c */
[----:B------:R1:W2:Y:S01]  /*68c0*/  @!P0 LDG.E.U8 R57, desc[UR30][R58.64] ;  /* 0x0000001e3a398981 */ /* 0x0002a2000c1e1100 */
[----:B------:R-:W-:-:S03]  /*68d0*/  IADD3.X R79, R139, UR42, RZ, P2, !PT ;  /* 0x0000002a8b4f7c10 */ /* 0x000fc600097fe4ff */
[----:B------:R1:W2:Y:S01]  /*68e0*/  @!P0 LDG.E.U8 R77, desc[UR30][R140.64] ;  /* 0x0000001e8c4d8981 */ /* 0x0002a2000c1e1100 */
[----:B0-----:R-:W-:-:S03]  /*68f0*/  IADD3 R50, P1, R150, UR10, RZ ;  /* 0x0000000a96327c10 */ /* 0x001fc6000ff3e0ff */
[----:B------:R0:W2:Y:S01]  /*6900*/  @!P0 LDG.E.U8 R76, desc[UR30][R78.64] ;  /* 0x0000001e4e4c8981 */ /* 0x0000a2000c1e1100 */
[----:B-1----:R-:W-:Y:S02]  /*6910*/  PRMT R58, RZ, 0x7610, R58 ;  /* 0x00007610ff3a7816 */ /* 0x002fe4000000003a */
[C---:B------:R-:W-:Y:S02]  /*6920*/  IADD3.X R51, R139.reuse, UR41, RZ, P1, !PT ;  /* 0x000000298b337c10 */ /* 0x040fe40008ffe4ff */
[C---:B------:R-:W-:Y:S02]  /*6930*/  IADD3 R140, P3, R150.reuse, UR15, RZ ;  /* 0x0000000f968c7c10 */ /* 0x040fe4000ff7e0ff */
[----:B------:R-:W-:Y:S01]  /*6940*/  PRMT R53, RZ, 0x7610, R53 ;  /* 0x00007610ff357816 */ /* 0x000fe20000000035 */
[----:B------:R1:W2:Y:S01]  /*6950*/  @!P0 LDG.E.U8 R58, desc[UR30][R50.64] ;  /* 0x0000001e323a8981 */ /* 0x0002a2000c1e1100 */
[----:B0-----:R-:W-:Y:S02]  /*6960*/  IADD3 R78, P2, R150, UR14, RZ ;  /* 0x0000000e964e7c10 */ /* 0x001fe4000ff5e0ff */
[----:B------:R-:W-:-:S02]  /*6970*/  IADD3.X R141, R139, UR46, RZ, P3, !PT ;  /* 0x0000002e8b8d7c10 */ /* 0x000fc40009ffe4ff */
[----:B------:R-:W-:Y:S02]  /*6980*/  PRMT R146, RZ, 0x7610, R146 ;  /* 0x00007610ff927816 */ /* 0x000fe40000000092 */
[C---:B------:R-:W-:Y:S01]  /*6990*/  IADD3.X R79, R139.reuse, UR45, RZ, P2, !PT ;  /* 0x0000002d8b4f7c10 */ /* 0x040fe200097fe4ff */
[----:B------:R0:W4:Y:S01]  /*69a0*/  @!P0 LDG.E.U8 R53, desc[UR30][R140.64] ;  /* 0x0000001e8c358981 */ /* 0x000122000c1e1100 */
[C---:B-1----:R-:W-:Y:S02]  /*69b0*/  IADD3 R50, P1, R150.reuse, UR13, RZ ;  /* 0x0000000d96327c10 */ /* 0x042fe4000ff3e0ff */
[----:B------:R-:W-:Y:S01]  /*69c0*/  PRMT R103, RZ, 0x7610, R103 ;  /* 0x00007610ff677816 */ /* 0x000fe20000000067 */
[----:B------:R1:W2:Y:S01]  /*69d0*/  @!P0 LDG.E.U8 R146, desc[UR30][R78.64] ;  /* 0x0000001e4e928981 */ /* 0x0002a2000c1e1100 */
[----:B------:R-:W-:Y:S02]  /*69e0*/  IADD3.X R51, R139, UR44, RZ, P1, !PT ;  /* 0x0000002c8b337c10 */ /* 0x000fe40008ffe4ff */
[----:B------:R-:W-:-:S02]  /*69f0*/  IADD3 R142, P3, R150, UR18, RZ ;  /* 0x00000012968e7c10 */ /* 0x000fc4000ff7e0ff */
[C---:B0-----:R-:W-:Y:S01]  /*6a00*/  IADD3 R140, P2, R150.reuse, UR17, RZ ;  /* 0x00000011968c7c10 */ /* 0x041fe2000ff5e0ff */
[----:B------:R0:W2:Y:S01]  /*6a10*/  @!P0 LDG.E.U8 R103, desc[UR30][R50.64] ;  /* 0x0000001e32678981 */ /* 0x0000a2000c1e1100 */
[----:B------:R-:W-:Y:S02]  /*6a20*/  PRMT R59, RZ, 0x7610, R59 ;  /* 0x00007610ff3b7816 */ /* 0x000fe4000000003b */
[----:B------:R-:W-:Y:S02]  /*6a30*/  PRMT R60, RZ, 0x7610, R60 ;  /* 0x00007610ff3c7816 */ /* 0x000fe4000000003c */
[----:B-1----:R-:W-:Y:S02]  /*6a40*/  IADD3 R78, P1, R150, UR16, RZ ;  /* 0x00000010964e7c10 */ /* 0x002fe4000ff3e0ff */
[C---:B------:R-:W-:Y:S02]  /*6a50*/  IADD3.X R141, R139.reuse, UR48, RZ, P2, !PT ;  /* 0x000000308b8d7c10 */ /* 0x040fe400097fe4ff */
[----:B------:R-:W-:-:S02]  /*6a60*/  IADD3.X R143, R139, UR49, RZ, P3, !PT ;  /* 0x000000318b8f7c10 */ /* 0x000fc40009ffe4ff */
[----:B0-----:R-:W-:Y:S01]  /*6a70*/  PRMT R51, RZ, 0x7610, R51 ;  /* 0x00007610ff337816 */ /* 0x001fe20000000033 */
[----:B------:R0:W2:Y:S01]  /*6a80*/  @!P0 LDG.E.U8 R59, desc[UR30][R140.64] ;  /* 0x0000001e8c3b8981 */ /* 0x0000a2000c1e1100 */
[----:B------:R-:W-:-:S03]  /*6a90*/  IADD3.X R79, R139, UR47, RZ, P1, !PT ;  /* 0x0000002f8b4f7c10 */ /* 0x000fc60008ffe4ff */
[----:B------:R1:W2:Y:S01]  /*6aa0*/  @!P0 LDG.E.U8 R60, desc[UR30][R142.64] ;  /* 0x0000001e8e3c8981 */ /* 0x0002a2000c1e1100 */
[----:B------:R-:W-:-:S03]  /*6ab0*/  IADD3 R144, P3, R150, UR21, RZ ;  /* 0x0000001596907c10 */ /* 0x000fc6000ff7e0ff */
[----:B------:R1:W3:Y:S01]  /*6ac0*/  @!P0 LDG.E.U8 R51, desc[UR30][R78.64] ;  /* 0x0000001e4e338981 */ /* 0x0002e2000c1e1100 */
[C---:B0-----:R-:W-:Y:S02]  /*6ad0*/  IADD3 R140, P1, R150.reuse, UR19, RZ ;  /* 0x00000013968c7c10 */ /* 0x041fe4000ff3e0ff */
[----:B-1----:R-:W-:Y:S02]  /*6ae0*/  IADD3 R142, P2, R150, UR20, RZ ;  /* 0x00000014968e7c10 */ /* 0x002fe4000ff5e0ff */
[C---:B------:R-:W-:Y:S02]  /*6af0*/  IADD3.X R141, R139.reuse, UR50, RZ, P1, !PT ;  /* 0x000000328b8d7c10 */ /* 0x040fe40008ffe4ff */
[----:B------:R-:W-:Y:S02]  /*6b00*/  PRMT R78, RZ, 0x7610, R78 ;  /* 0x00007610ff4e7816 */ /* 0x000fe4000000004e */
[----:B------:R-:W-:Y:S02]  /*6b10*/  PRMT R79, RZ, 0x7610, R79 ;  /* 0x00007610ff4f7816 */ /* 0x000fe4000000004f */
[----:B------:R-:W-:-:S02]  /*6b20*/  IADD3.X R143, R139, UR51, RZ, P2, !PT ;  /* 0x000000338b8f7c10 */ /* 0x000fc400097fe4ff */
[----:B------:R-:W-:Y:S01]  /*6b30*/  PRMT R147, RZ, 0x7610, R147 ;  /* 0x00007610ff937816 */ /* 0x000fe20000000093 */
[----:B------:R0:W2:Y:S01]  /*6b40*/  @!P0 LDG.E.U8 R78, desc[UR30][R140.64] ;  /* 0x0000001e8c4e8981 */ /* 0x0000a2000c1e1100 */
[----:B------:R-:W-:-:S03]  /*6b50*/  IADD3.X R145, R139, UR52, RZ, P3, !PT ;  /* 0x000000348b917c10 */ /* 0x000fc60009ffe4ff */
[----:B------:R1:W2:Y:S01]  /*6b60*/  @!P0 LDG.E.U8 R79, desc[UR30][R142.64] ;  /* 0x0000001e8e4f8981 */ /* 0x0002a2000c1e1100 */
[----:B------:R-:W-:Y:S02]  /*6b70*/  PRMT R148, RZ, 0x7610, R148 ;  /* 0x00007610ff947816 */ /* 0x000fe40000000094 */
[----:B------:R-:W-:Y:S01]  /*6b80*/  PRMT R49, RZ, 0x7610, R49 ;  /* 0x00007610ff317816 */ /* 0x000fe20000000031 */
[----:B------:R1:W2:Y:S01]  /*6b90*/  @!P0 LDG.E.U8 R147, desc[UR30][R144.64] ;  /* 0x0000001e90938981 */ /* 0x0002a2000c1e1100 */
[C---:B0-----:R-:W-:Y:S02]  /*6ba0*/  IADD3 R140, P1, R150.reuse, UR22, RZ ;  /* 0x00000016968c7c10 */ /* 0x041fe4000ff3e0ff */
[----:B-1----:R-:W-:Y:S02]  /*6bb0*/  IADD3 R142, P2, R150, UR23, RZ ;  /* 0x00000017968e7c10 */ /* 0x002fe4000ff5e0ff */
[C---:B------:R-:W-:Y:S02]  /*6bc0*/  IADD3.X R141, R139.reuse, UR53, RZ, P1, !PT ;  /* 0x000000358b8d7c10 */ /* 0x040fe40008ffe4ff */
[----:B------:R-:W-:-:S02]  /*6bd0*/  IADD3.X R143, R139, UR54, RZ, P2, !PT ;  /* 0x000000368b8f7c10 */ /* 0x000fc400097fe4ff */
[C---:B------:R-:W-:Y:S01]  /*6be0*/  IADD3 R144, P3, R150.reuse, UR24, RZ ;  /* 0x0000001896907c10 */ /* 0x040fe2000ff7e0ff */
[----:B------:R0:W2:Y:S01]  /*6bf0*/  @!P0 LDG.E.U8 R148, desc[UR30][R140.64] ;  /* 0x0000001e8c948981 */ /* 0x0000a2000c1e1100 */
[----:B------:R-:W-:Y:S02]  /*6c00*/  PRMT R50, RZ, 0x7610, R50 ;  /* 0x00007610ff327816 */ /* 0x000fe40000000032 */
[----:B------:R-:W-:Y:S01]  /*6c10*/  IADD3.X R145, R139, UR55, RZ, P3, !PT ;  /* 0x000000378b917c10 */ /* 0x000fe20009ffe4ff */
[----:B------:R1:W5:Y:S01]  /*6c20*/  @!P0 LDG.E.U8 R49, desc[UR30][R142.64] ;  /* 0x0000001e8e318981 */ /* 0x000362000c1e1100 */
[----:B------:R-:W-:Y:S02]  /*6c30*/  PRMT R149, RZ, 0x7610, R149 ;  /* 0x00007610ff957816 */ /* 0x000fe40000000095 */
[----:B------:R-:W-:Y:S01]  /*6c40*/  PRMT R175, RZ, 0x7610, R175 ;  /* 0x00007610ffaf7816 */ /* 0x000fe200000000af */
[----:B------:R1:W4:Y:S01]  /*6c50*/  @!P0 LDG.E.U8 R50, desc[UR30][R144.64] ;  /* 0x0000001e90328981 */ /* 0x000322000c1e1100 */
[----:B0-----:R-:W-:-:S02]  /*6c60*/  IADD3 R140, P1, R150, UR25, RZ ;  /* 0x00000019968c7c10 */ /* 0x001fc4000ff3e0ff */
[C---:B-1----:R-:W-:Y:S02]  /*6c70*/  IADD3 R142, P2, R150.reuse, UR26, RZ ;  /* 0x0000001a968e7c10 */ /* 0x042fe4000ff5e0ff */
[C---:B------:R-:W-:Y:S02]  /*6c80*/  IADD3.X R141, R139.reuse, UR56, RZ, P1, !PT ;  /* 0x000000388b8d7c10 */ /* 0x040fe40008ffe4ff */
[C---:B------:R-:W-:Y:S02]  /*6c90*/  IADD3.X R143, R139.reuse, UR57, RZ, P2, !PT ;  /* 0x000000398b8f7c10 */ /* 0x040fe400097fe4ff */
[----:B------:R-:W-:Y:S01]  /*6ca0*/  IADD3 R144, P3, R150, UR27, RZ ;  /* 0x0000001b96907c10 */ /* 0x000fe2000ff7e0ff */
[----:B------:R0:W2:Y:S01]  /*6cb0*/  @!P0 LDG.E.U8 R149, desc[UR30][R140.64] ;  /* 0x0000001e8c958981 */ /* 0x0000a2000c1e1100 */
[----:B------:R-:W-:Y:S02]  /*6cc0*/  PRMT R176, RZ, 0x7610, R176 ;  /* 0x00007610ffb07816 */ /* 0x000fe400000000b0 */
[----:B------:R-:W-:Y:S01]  /*6cd0*/  IADD3.X R145, R139, UR58, RZ, P3, !PT ;  /* 0x0000003a8b917c10 */ /* 0x000fe20009ffe4ff */
[----:B------:R1:W2:Y:S01]  /*6ce0*/  @!P0 LDG.E.U8 R175, desc[UR30][R142.64] ;  /* 0x0000001e8eaf8981 */ /* 0x0002a2000c1e1100 */
[----:B------:R-:W-:-:S02]  /*6cf0*/  PRMT R178, RZ, 0x7610, R178 ;  /* 0x00007610ffb27816 */ /* 0x000fc400000000b2 */
[----:B------:R-:W-:Y:S01]  /*6d00*/  PRMT R177, RZ, 0x7610, R177 ;  /* 0x00007610ffb17816 */ /* 0x000fe200000000b1 */
[----:B------:R1:W2:Y:S01]  /*6d10*/  @!P0 LDG.E.U8 R176, desc[UR30][R144.64] ;  /* 0x0000001e90b08981 */ /* 0x0002a2000c1e1100 */
[C---:B0-----:R-:W-:Y:S02]  /*6d20*/  IADD3 R140, P1, R150.reuse, UR28, RZ ;  /* 0x0000001c968c7c10 */ /* 0x041fe4000ff3e0ff */
[C---:B-1----:R-:W-:Y:S02]  /*6d30*/  IADD3 R142, P2, R150.reuse, UR29, RZ ;  /* 0x0000001d968e7c10 */ /* 0x042fe4000ff5e0ff */
[C---:B------:R-:W-:Y:S02]  /*6d40*/  IADD3.X R141, R139.reuse, UR59, RZ, P1, !PT ;  /* 0x0000003b8b8d7c10 */ /* 0x040fe40008ffe4ff */
[----:B------:R-:W-:Y:S02]  /*6d50*/  IADD3.X R143, R139, UR60, RZ, P2, !PT ;  /* 0x0000003c8b8f7c10 */ /* 0x000fe400097fe4ff */
[----:B------:R-:W-:Y:S01]  /*6d60*/  IADD3 R144, P3, R150, UR36, RZ ;  /* 0x0000002496907c10 */ /* 0x000fe2000ff7e0ff */
[----:B------:R0:W2:Y:S01]  /*6d70*/  @!P0 LDG.E.U8 R178, desc[UR30][R140.64] ;  /* 0x0000001e8cb28981 */ /* 0x0000a2000c1e1100 */
[----:B------:R-:W-:-:S02]  /*6d80*/  PRMT R179, RZ, 0x7610, R179 ;  /* 0x00007610ffb37816 */ /* 0x000fc400000000b3 */
[----:B------:R-:W-:Y:S01]  /*6d90*/  IADD3.X R145, R139, UR61, RZ, P3, !PT ;  /* 0x0000003d8b917c10 */ /* 0x000fe20009ffe4ff */
[----:B------:R1:W2:Y:S01]  /*6da0*/  @!P0 LDG.E.U8 R177, desc[UR30][R142.64] ;  /* 0x0000001e8eb18981 */ /* 0x0002a2000c1e1100 */
[C---:B------:R-:W-:Y:S02]  /*6db0*/  IADD3 RZ, P1, R150.reuse, R41, RZ ;  /* 0x0000002996ff7210 */ /* 0x040fe40007f3e0ff */
[----:B------:R-:W-:Y:S01]  /*6dc0*/  PRMT R182, RZ, 0x7610, R182 ;  /* 0x00007610ffb67816 */ /* 0x000fe200000000b6 */
[----:B------:R1:W2:Y:S01]  /*6dd0*/  @!P0 LDG.E.U8 R179, desc[UR30][R144.64] ;  /* 0x0000001e90b38981 */ /* 0x0002a2000c1e1100 */
[C---:B0-----:R-:W-:Y:S02]  /*6de0*/  IADD3 R140, P2, R150.reuse, R136, RZ ;  /* 0x00000088968c7210 */ /* 0x041fe40007f5e0ff */
[----:B-1----:R-:W-:-:S03]  /*6df0*/  IADD3 R142, P3, R150, R138, RZ ;  /* 0x0000008a968e7210 */ /* 0x002fc60007f7e0ff */
[C---:B------:R-:W-:Y:S01]  /*6e00*/  IMAD.X R141, R139.reuse, 0x1, R135, P2 ;  /* 0x000000018b8d7824 */ /* 0x040fe200010e0687 */
[----:B------:R-:W-:Y:S02]  /*6e10*/  PRMT R183, RZ, 0x7610, R183 ;  /* 0x00007610ffb77816 */ /* 0x000fe400000000b7 */
[----:B------:R-:W-:Y:S01]  /*6e20*/  PRMT R184, RZ, 0x7610, R184 ;  /* 0x00007610ffb87816 */ /* 0x000fe200000000b8 */
[C---:B------:R-:W-:Y:S01]  /*6e30*/  IMAD.X R143, R139.reuse, 0x1, R137, P3 ;  /* 0x000000018b8f7824 */ /* 0x040fe200018e0689 */
[C---:B------:R-:W-:Y:S01]  /*6e40*/  IADD3 RZ, P2, R150.reuse, R37, RZ ;  /* 0x0000002596ff7210 */ /* 0x040fe20007f5e0ff */
[C---:B------:R-:W-:Y:S01]  /*6e50*/  IMAD.IADD R144, R150.reuse, 0x1, R41 ;  /* 0x0000000196907824 */ /* 0x040fe200078e0229 */
[C---:B------:R-:W-:Y:S01]  /*6e60*/  IADD3 RZ, P3, R150.reuse, R35, RZ ;  /* 0x0000002396ff7210 */ /* 0x040fe20007f7e0ff */
[----:B------:R-:W-:Y:S01]  /*6e70*/  IMAD.X R145, R139, 0x1, R28, P1 ;  /* 0x000000018b917824 */ /* 0x000fe200008e061c */
[----:B------:R-:W-:Y:S01]  /*6e80*/  IADD3 RZ, P1, R150, R39, RZ ;  /* 0x0000002796ff7210 */ /* 0x000fe20007f3e0ff */
[----:B------:R0:W3:Y:S01]  /*6e90*/  @!P0 LDG.E.U8 R182, desc[UR30][R140.64] ;  /* 0x0000001e8cb68981 */ /* 0x0000e2000c1e1100 */
[----:B------:R-:W-:-:S02]  /*6ea0*/  PRMT R185, RZ, 0x7610, R185 ;  /* 0x00007610ffb97816 */ /* 0x000fc400000000b9 */
[----:B------:R-:W-:Y:S01]  /*6eb0*/  PRMT R186, RZ, 0x7610, R186 ;  /* 0x00007610ffba7816 */ /* 0x000fe200000000ba */
[----:B------:R1:W5:Y:S01]  /*6ec0*/  @!P0 LDG.E.U8 R183, desc[UR30][R142.64] ;  /* 0x0000001e8eb78981 */ /* 0x000362000c1e1100 */
[----:B------:R-:W-:-:S03]  /*6ed0*/  PRMT R187, RZ, 0x7610, R187 ;  /* 0x00007610ffbb7816 */ /* 0x000fc600000000bb */
[----:B------:R1:W2:Y:S01]  /*6ee0*/  @!P0 LDG.E.U8 R184, desc[UR30][R144.64] ;  /* 0x0000001e90b88981 */ /* 0x0002a2000c1e1100 */
[C---:B0-----:R-:W-:Y:S02]  /*6ef0*/  IMAD.IADD R140, R150.reuse, 0x1, R39 ;  /* 0x00000001968c7824 */ /* 0x041fe400078e0227 */
[C---:B------:R-:W-:Y:S01]  /*6f00*/  IMAD.X R141, R139.reuse, 0x1, R26, P1 ;  /* 0x000000018b8d7824 */ /* 0x040fe200008e061a */
[C---:B------:R-:W-:Y:S01]  /*6f10*/  IADD3 RZ, P1, R150.reuse, R33, RZ ;  /* 0x0000002196ff7210 */ /* 0x040fe20007f3e0ff */
[C---:B-1----:R-:W-:Y:S02]  /*6f20*/  IMAD.IADD R142, R150.reuse, 0x1, R37 ;  /* 0x00000001968e7824 */ /* 0x042fe400078e0225 */
[C---:B------:R-:W-:Y:S01]  /*6f30*/  IMAD.X R143, R139.reuse, 0x1, R24, P2 ;  /* 0x000000018b8f7824 */ /* 0x040fe200010e0618 */
[C---:B------:R-:W-:Y:S01]  /*6f40*/  IADD3 RZ, P2, R150.reuse, R31, RZ ;  /* 0x0000001f96ff7210 */ /* 0x040fe20007f5e0ff */
[C---:B------:R-:W-:Y:S01]  /*6f50*/  IMAD.IADD R144, R150.reuse, 0x1, R35 ;  /* 0x0000000196907824 */ /* 0x040fe200078e0223 */
[----:B------:R0:W2:Y:S01]  /*6f60*/  @!P0 LDG.E.U8 R185, desc[UR30][R140.64] ;  /* 0x0000001e8cb98981 */ /* 0x0000a2000c1e1100 */
[----:B------:R-:W-:Y:S01]  /*6f70*/  IMAD.X R145, R139, 0x1, R22, P3 ;  /* 0x000000018b917824 */ /* 0x000fe200018e0616 */
[----:B------:R-:W-:-:S02]  /*6f80*/  IADD3 RZ, P3, R150, R29, RZ ;  /* 0x0000001d96ff7210 */ /* 0x000fc40007f7e0ff */
[----:B------:R1:W2:Y:S01]  /*6f90*/  @!P0 LDG.E.U8 R186, desc[UR30][R142.64] ;  /* 0x0000001e8eba8981 */ /* 0x0002a2000c1e1100 */
[----:B------:R-:W-:Y:S02]  /*6fa0*/  PRMT R198, RZ, 0x7610, R198 ;  /* 0x00007610ffc67816 */ /* 0x000fe400000000c6 */
[----:B------:R-:W-:Y:S01]  /*6fb0*/  PRMT R199, RZ, 0x7610, R199 ;  /* 0x00007610ffc77816 */ /* 0x000fe200000000c7 */
[----:B------:R1:W2:Y:S01]  /*6fc0*/  @!P0 LDG.E.U8 R187, desc[UR30][R144.64] ;  /* 0x0000001e90bb8981 */ /* 0x0002a2000c1e1100 */
[----:B------:R-:W-:Y:S01]  /*6fd0*/  PRMT R200, RZ, 0x7610, R200 ;  /* 0x00007610ffc87816 */ /* 0x000fe200000000c8 */
[C---:B0-----:R-:W-:Y:S02]  /*6fe0*/  IMAD.IADD R140, R150.reuse, 0x1, R33 ;  /* 0x00000001968c7824 */ /* 0x041fe400078e0221 */
[----:B------:R-:W-:Y:S01]  /*6ff0*/  IMAD.X R141, R139, 0x1, R20, P1 ;  /* 0x000000018b8d7824 */ /* 0x000fe200008e0614 */
[C---:B------:R-:W-:Y:S01]  /*7000*/  IADD3 RZ, P1, R150.reuse, R27, RZ ;  /* 0x0000001b96ff7210 */ /* 0x040fe20007f3e0ff */
[----:B-1----:R-:W-:-:S02]  /*7010*/  IMAD.IADD R142, R150, 0x1, R31 ;  /* 0x00000001968e7824 */ /* 0x002fc400078e021f */
[C---:B------:R-:W-:Y:S01]  /*7020*/  IMAD.X R143, R139.reuse, 0x1, R18, P2 ;  /* 0x000000018b8f7824 */ /* 0x040fe200010e0612 */
[C---:B------:R-:W-:Y:S01]  /*7030*/  IADD3 RZ, P2, R150.reuse, R25, RZ ;  /* 0x0000001996ff7210 */ /* 0x040fe20007f5e0ff */
[C---:B------:R-:W-:Y:S01]  /*7040*/  IMAD.IADD R144, R150.reuse, 0x1, R29 ;  /* 0x0000000196907824 */ /* 0x040fe200078e021d */
[----:B------:R0:W2:Y:S01]  /*7050*/  @!P0 LDG.E.U8 R198, desc[UR30][R140.64] ;  /* 0x0000001e8cc68981 */ /* 0x0000a2000c1e1100 */
[----:B------:R-:W-:Y:S01]  /*7060*/  IMAD.X R145, R139, 0x1, R16, P3 ;  /* 0x000000018b917824 */ /* 0x000fe200018e0610 */
[C---:B------:R-:W-:Y:S02]  /*7070*/  IADD3 RZ, P3, R150.reuse, R23, RZ ;  /* 0x0000001796ff7210 */ /* 0x040fe40007f7e0ff */
[----:B------:R1:W2:Y:S01]  /*7080*/  @!P0 LDG.E.U8 R199, desc[UR30][R142.64] ;  /* 0x0000001e8ec78981 */ /* 0x0002a2000c1e1100 */
[----:B------:R-:W-:Y:S02]  /*7090*/  PRMT R206, RZ, 0x7610, R206 ;  /* 0x00007610ffce7816 */ /* 0x000fe400000000ce */
[----:B------:R-:W-:Y:S01]  /*70a0*/  PRMT R207, RZ, 0x7610, R207 ;  /* 0x00007610ffcf7816 */ /* 0x000fe200000000cf */
[----:B------:R1:W2:Y:S01]  /*70b0*/  @!P0 LDG.E.U8 R200, desc[UR30][R144.64] ;  /* 0x0000001e90c88981 */ /* 0x0002a2000c1e1100 */
[----:B------:R-:W-:Y:S01]  /*70c0*/  PRMT R208, RZ, 0x7610, R208 ;  /* 0x00007610ffd07816 */ /* 0x000fe200000000d0 */
[----:B0-----:R-:W-:-:S02]  /*70d0*/  IMAD.IADD R140, R150, 0x1, R27 ;  /* 0x00000001968c7824 */ /* 0x001fc400078e021b */
        /* <DEDUP_REMOVED lines=8> */
[----:B------:R-:W-:Y:S02]  /*7160*/  IADD3 RZ, P3, R150, R17, RZ ;  /* 0x0000001196ff7210 */ /* 0x000fe40007f7e0ff */
[----:B------:R1:W2:Y:S01]  /*7170*/  @!P0 LDG.E.U8 R207, desc[UR30][R142.64] ;  /* 0x0000001e8ecf8981 */ /* 0x0002a2000c1e1100 */
[----:B------:R-:W-:-:S02]  /*7180*/  PRMT R209, RZ, 0x7610, R209 ;  /* 0x00007610ffd17816 */ /* 0x000fc400000000d1 */
[----:B------:R-:W-:Y:S01]  /*7190*/  PRMT R210, RZ, 0x7610, R210 ;  /* 0x00007610ffd27816 */ /* 0x000fe200000000d2 */
[----:B------:R1:W2:Y:S01]  /*71a0*/  @!P0 LDG.E.U8 R208, desc[UR30][R144.64] ;  /* 0x0000001e90d08981 */ /* 0x0002a2000c1e1100 */
[----:B------:R-:W-:Y:S01]  /*71b0*/  PRMT R211, RZ, 0x7610, R211 ;  /* 0x00007610ffd37816 */ /* 0x000fe200000000d3 */
        /* <DEDUP_REMOVED lines=19> */
[C---:B------:R-:W-:Y:S02]  /*72f0*/  IMAD.X R143, R139.reuse, 0x1, R2, P2 ;  /* 0x000000018b8f7824 */ /* 0x040fe400010e0602 */
[C---:B------:R-:W-:Y:S02]  /*7300*/  IMAD.IADD R144, R150.reuse, 0x1, R11 ;  /* 0x0000000196907824 */ /* 0x040fe400078e020b */
[----:B------:R-:W-:Y:S01]  /*7310*/  IMAD.X R145, R139, 0x1, R0, P3 ;  /* 0x000000018b917824 */ /* 0x000fe200018e0600 */
[C---:B------:R-:W-:Y:S01]  /*7320*/  IADD3 RZ, P2, R150.reuse, UR7, RZ ;  /* 0x0000000796ff7c10 */ /* 0x040fe2000ff5e0ff */
[----:B------:R0:W2:Y:S01]  /*7330*/  @!P0 LDG.E.U8 R213, desc[UR30][R140.64] ;  /* 0x0000001e8cd58981 */ /* 0x0000a2000c1e1100 */
[----:B------:R-:W-:Y:S02]  /*7340*/  IADD3 RZ, P3, R150, UR8, RZ ;  /* 0x0000000896ff7c10 */ /* 0x000fe4000ff7e0ff */
[----:B------:R-:W-:Y:S01]  /*7350*/  PRMT R217, RZ, 0x7610, R217 ;  /* 0x00007610ffd97816 */ /* 0x000fe200000000d9 */
[----:B------:R1:W2:Y:S01]  /*7360*/  @!P0 LDG.E.U8 R212, desc[UR30][R142.64] ;  /* 0x0000001e8ed48981 */ /* 0x0002a2000c1e1100 */
[----:B------:R-:W-:-:S02]  /*7370*/  PRMT R216, RZ, 0x7610, R216 ;  /* 0x00007610ffd87816 */ /* 0x000fc400000000d8 */
[----:B------:R-:W-:Y:S01]  /*7380*/  PRMT R215, RZ, 0x7610, R215 ;  /* 0x00007610ffd77816 */ /* 0x000fe200000000d7 */
[----:B------:R1:W2:Y:S01]  /*7390*/  @!P0 LDG.E.U8 R214, desc[UR30][R144.64] ;  /* 0x0000001e90d68981 */ /* 0x0002a2000c1e1100 */
[C---:B0-----:R-:W-:Y:S02]  /*73a0*/  IMAD.IADD R140, R150.reuse, 0x1, R7 ;  /* 0x00000001968c7824 */ /* 0x041fe400078e0207 */
[C---:B------:R-:W-:Y:S01]  /*73b0*/  IMAD.X R141, R139.reuse, 0x1, R134, P1 ;  /* 0x000000018b8d7824 */ /* 0x040fe200008e0686 */
[C---:B------:R-:W-:Y:S01]  /*73c0*/  IADD3 RZ, P1, R150.reuse, R123, RZ ;  /* 0x0000007b96ff7210 */ /* 0x040fe20007f3e0ff */
[C---:B-1----:R-:W-:Y:S01]  /*73d0*/  VIADD R142, R150.reuse, UR7 ;  /* 0x00000007968e7c36 */ /* 0x042fe20008000000 */
[C---:B------:R-:W-:Y:S02]  /*73e0*/  IADD3.X R143, R139.reuse, UR38, RZ, P2, !PT ;  /* 0x000000268b8f7c10 */ /* 0x040fe400097fe4ff */
[C---:B------:R-:W-:Y:S01]  /*73f0*/  IADD3 RZ, P2, R150.reuse, R121, RZ ;  /* 0x0000007996ff7210 */ /* 0x040fe20007f5e0ff */
[C---:B------:R-:W-:Y:S01]  /*7400*/  VIADD R144, R150.reuse, UR8 ;  /* 0x0000000896907c36 */ /* 0x040fe20008000000 */
[----:B------:R-:W-:Y:S01]  /*7410*/  IADD3.X R145, R139, UR39, RZ, P3, !PT ;  /* 0x000000278b917c10 */ /* 0x000fe20009ffe4ff */
[----:B------:R0:W2:Y:S01]  /*7420*/  @!P0 LDG.E.U8 R217, desc[UR30][R140.64] ;  /* 0x0000001e8cd98981 */ /* 0x0000a2000c1e1100 */
[----:B------:R-:W-:-:S02]  /*7430*/  IADD3 RZ, P3, R150, UR6, RZ ;  /* 0x0000000696ff7c10 */ /* 0x000fc4000ff7e0ff */
[----:B------:R-:W-:Y:S01]  /*7440*/  PRMT R219, RZ, 0x7610, R219 ;  /* 0x00007610ffdb7816 */ /* 0x000fe200000000db */
[----:B------:R1:W2:Y:S01]  /*7450*/  @!P0 LDG.E.U8 R216, desc[UR30][R142.64] ;  /* 0x0000001e8ed88981 */ /* 0x0002a2000c1e1100 */
[----:B------:R-:W-:Y:S02]  /*7460*/  PRMT R218, RZ, 0x7610, R218 ;  /* 0x00007610ffda7816 */ /* 0x000fe400000000da */
[----:B------:R-:W-:Y:S01]  /*7470*/  PRMT R220, RZ, 0x7610, R220 ;  /* 0x00007610ffdc7816 */ /* 0x000fe200000000dc */
[----:B------:R1:W2:Y:S01]  /*7480*/  @!P0 LDG.E.U8 R215, desc[UR30][R144.64] ;  /* 0x0000001e90d78981 */ /* 0x0002a2000c1e1100 */
[C---:B0-----:R-:W-:Y:S01]  /*7490*/  VIADD R140, R150.reuse, UR6 ;  /* 0x00000006968c7c36 */ /* 0x041fe20008000000 */
[----:B------:R-:W-:Y:S02]  /*74a0*/  IADD3.X R141, R139, UR37, RZ, P3, !PT ;  /* 0x000000258b8d7c10 */ /* 0x000fe40009ffe4ff */
        /* <DEDUP_REMOVED lines=14> */
[C---:B------:R-:W-:Y:S02]  /*7590*/  IMAD.X R141, R139.reuse, 0x1, R133, P3 ;  /* 0x000000018b8d7824 */ /* 0x040fe400018e0685 */
[C---:B-1----:R-:W-:Y:S02]  /*75a0*/  IMAD.IADD R142, R150.reuse, 0x1, R125 ;  /* 0x00000001968e7824 */ /* 0x042fe400078e027d */
[C---:B------:R-:W-:Y:S01]  /*75b0*/  IMAD.X R143, R139.reuse, 0x1, R114, P1 ;  /* 0x000000018b8f7824 */ /* 0x040fe200008e0672 */
[C---:B------:R-:W-:Y:S01]  /*75c0*/  IADD3 RZ, P1, R150.reuse, R127, RZ ;  /* 0x0000007f96ff7210 */ /* 0x040fe20007f3e0ff */
[C---:B------:R-:W-:Y:S02]  /*75d0*/  IMAD.IADD R144, R150.reuse, 0x1, R124 ;  /* 0x0000000196907824 */ /* 0x040fe400078e027c */
[----:B------:R-:W-:Y:S01]  /*75e0*/  IMAD.X R145, R139, 0x1, R112, P2 ;  /* 0x000000018b917824 */ /* 0x000fe200010e0670 */
[C---:B------:R-:W-:Y:S01]  /*75f0*/  IADD3 RZ, P2, R150.reuse, R126, RZ ;  /* 0x0000007e96ff7210 */ /* 0x040fe20007f5e0ff */
        /* <DEDUP_REMOVED lines=26> */
[----:B------:R-:W2:Y:S01]  /*77a0*/  @!P0 LDG.E.U8 R243, desc[UR30][R140.64] ;  /* 0x0000001e8cf38981 */ /* 0x000ea2000c1e1100 */
[----:B------:R-:W-:Y:S02]  /*77b0*/  IMAD.IADD R144, R150, 0x1, R129 ;  /* 0x0000000196907824 */ /* 0x000fe400078e0281 */
[----:B------:R-:W-:Y:S01]  /*77c0*/  IMAD.X R145, R139, 0x1, R122, P1 ;  /* 0x000000018b917824 */ /* 0x000fe200008e067a */
[----:B------:R0:W2:Y:S04]  /*77d0*/  @!P0 LDG.E.U8 R244, desc[UR30][R142.64] ;  /* 0x0000001e8ef48981 */ /* 0x0000a8000c1e1100 */
[----:B------:R1:W2:Y:S01]  /*77e0*/  @!P0 LDG.E.U8 R242, desc[UR30][R144.64] ;  /* 0x0000001e90f28981 */ /* 0x0002a2000c1e1100 */
[----:B------:R-:W0:Y:S01]  /*77f0*/  S2R R150, SR_CgaCtaId ;  /* 0x0000000000967919 */ /* 0x000e220000008800 */
[----:B------:R-:W1:Y:S01]  /*7800*/  S2R R156, SR_TID.X ;  /* 0x00000000009c7919 */ /* 0x000e620000002100 */
[----:B------:R-:W4:Y:S01]  /*7810*/  S2R R155, SR_TID.X ;  /* 0x00000000009b7919 */ /* 0x000f220000002100 */
[----:B------:R-:W-:-:S04]  /*7820*/  MOV R139, 0x400 ;  /* 0x00000400008b7802 */ /* 0x000fc80000000f00 */
[----:B0-----:R-:W-:Y:S01]  /*7830*/  LEA R150, R150, R139, 0x18 ;  /* 0x0000008b96967211 */ /* 0x001fe200078ec0ff */
[C---:B-1----:R-:W-:Y:S01]  /*7840*/  IMAD.SHL.U32 R151, R156.reuse, 0x40, RZ ;  /* 0x000000409c977824 */ /* 0x042fe200078e00ff */
[C---:B------:R-:W-:Y:S02]  /*7850*/  LOP3.LUT R139, R156.reuse, 0x3, RZ, 0xc0, !PT ;  /* 0x000000039c8b7812 */ /* 0x040fe400078ec0ff */
[----:B------:R-:W-:Y:S01]  /*7860*/  SHF.R.U32.HI R143, RZ, 0x2, R156 ;  /* 0x00000002ff8f7819 */ /* 0x000fe2000001169c */
[C---:B------:R-:W-:Y:S01]  /*7870*/  IMAD.SHL.U32 R152, R156.reuse, 0x8, RZ ;  /* 0x000000089c987824 */ /* 0x040fe200078e00ff */
[----:B------:R-:W-:Y:S01]  /*7880*/  LOP3.LUT R151, R151, 0x1c0, RZ, 0xc0, !PT ;  /* 0x000001c097977812 */ /* 0x000fe200078ec0ff */
[----:B------:R-:W-:Y:S01]  /*7890*/  IMAD R140, R139, 0x88, RZ ;  /* 0x000000888b8c7824 */ /* 0x000fe200078e02ff */
[----:B------:R-:W-:Y:S01]  /*78a0*/  SGXT.U32 R139, R143, 0x3 ;  /* 0x000000038f8b781a */ /* 0x000fe20000000000 */
[----:B------:R-:W-:Y:S01]  /*78b0*/  IMAD.SHL.U32 R142, R156, 0x2, RZ ;  /* 0x000000029c8e7824 */ /* 0x000fe200078e00ff */
[----:B------:R-:W-:-:S02]  /*78c0*/  LOP3.LUT R151, R151, 0x30, R152, 0xf8, !PT ;  /* 0x0000003097977812 */ /* 0x000fc400078ef898 */
[----:B----4-:R-:W-:Y:S02]  /*78d0*/  LOP3.LUT R141, R155, 0x20, RZ, 0xc0, !PT ;  /* 0x000000209b8d7812 */ /* 0x010fe400078ec0ff */
[----:B------:R-:W-:Y:S02]  /*78e0*/  LOP3.LUT R139, R140, R139, RZ, 0xfc, !PT ;  /* 0x0000008b8c8b7212 */ /* 0x000fe400078efcff */
[----:B------:R-:W-:Y:S01]  /*78f0*/  LOP3.LUT R142, R151, 0x30, R142, 0x78, !PT ;  /* 0x00000030978e7812 */ /* 0x000fe200078e788e */
[----:B------:R-:W-:Y:S01]  /*7900*/  IMAD R141, R141, 0x10, R150 ;  /* 0x000000108d8d7824 */ /* 0x000fe200078e0296 */
[C---:B------:R-:W-:Y:S01]  /*7910*/  LOP3.LUT R140, R139.reuse, 0x8, RZ, 0x3c, !PT ;  /* 0x000000088b8c7812 */ /* 0x040fe200078e3cff */
[----:B------:R-:W-:Y:S01]  /*7920*/  LDS.U8 R224, [R139+UR33] ;  /* 0x000000218be07984 */ /* 0x000fe20008000000 */
[C---:B------:R-:W-:Y:S02]  /*7930*/  LOP3.LUT R155, R139.reuse, 0x10, RZ, 0x3c, !PT ;  /* 0x000000108b9b7812 */ /* 0x040fe400078e3cff */
[----:B------:R-:W-:Y:S01]  /*7940*/  LOP3.LUT R241, R139, 0x18, RZ, 0x3c, !PT ;  /* 0x000000188bf17812 */ /* 0x000fe200078e3cff */
[----:B------:R-:W-:Y:S01]  /*7950*/  IMAD.IADD R240, R142, 0x1, R141 ;  /* 0x000000018ef07824 */ /* 0x000fe200078e028d */
[----:B------:R-:W0:Y:S04]  /*7960*/  LDS.U8 R225, [R139+UR33+0x20] ;  /* 0x000020218be17984 */ /* 0x000e280008000000 */
[----:B------:R-:W-:Y:S04]  /*7970*/  LDS.U8 R203, [R139+UR33+0x40] ;  /* 0x000040218bcb7984 */ /* 0x000fe80008000000 */
[----:B------:R-:W-:Y:S04]  /*7980*/  LDS.U8 R202, [R139+UR33+0x60] ;  /* 0x000060218bca7984 */ /* 0x000fe80008000000 */
[----:B------:R-:W-:Y:S04]  /*7990*/  LDS.U8 R226, [R139+UR33+0x200] ;  /* 0x000200218be27984 */ /* 0x000fe80008000000 */
[----:B------:R-:W1:Y:S04]  /*79a0*/  LDS.U8 R227, [R139+UR33+0x220] ;  /* 0x000220218be37984 */ /* 0x000e680008000000 */
[----:B------:R-:W-:Y:S04]  /*79b0*/  LDS.U8 R204, [R139+UR33+0x240] ;  /* 0x000240218bcc7984 */ /* 0x000fe80008000000 */
        /* <DEDUP_REMOVED lines=9> */
[----:B------:R-:W-:Y:S04]  /*7a50*/  LDS.U8 R228, [R140+UR33] ;  /* 0x000000218ce47984 */ /* 0x000fe80008000000 */
[----:B------:R-:W4:Y:S04]  /*7a60*/  LDS.U8 R229, [R140+UR33+0x20] ;  /* 0x000020218ce57984 */ /* 0x000f280008000000 */
[----:B------:R-:W-:Y:S04]  /*7a70*/  LDS.U8 R188, [R140+UR33+0x40] ;  /* 0x000040218cbc7984 */ /* 0x000fe80008000000 */
[----:B------:R-:W-:Y:S04]  /*7a80*/  LDS.U8 R189, [R140+UR33+0x60] ;  /* 0x000060218cbd7984 */ /* 0x000fe80008000000 */
[----:B------:R-:W-:Y:S04]  /*7a90*/  LDS.U8 R230, [R140+UR33+0x200] ;  /* 0x000200218ce67984 */ /* 0x000fe80008000000 */
[----:B------:R-:W4:Y:S04]  /*7aa0*/  LDS.U8 R231, [R140+UR33+0x220] ;  /* 0x000220218ce77984 */ /* 0x000f280008000000 */
        /* <DEDUP_REMOVED lines=41> */
[----:B------:R-:W-:Y:S01]  /*7d40*/  LDS.U8 R241, [R241+UR33+0x660] ;  /* 0x00066021f1f17984 */ /* 0x000fe20008000000 */
[----:B------:R-:W-:Y:S06]  /*7d50*/  BAR.SYNC.DEFER_BLOCKING 0x0 ;  /* 0x0000000000007b1d */ /* 0x000fec0000010000 */
[----:B-----5:R5:W-:Y:S02]  /*7d60*/  STS.U8 [R102+UR33], R183 ;  /* 0x000000b766007988 */ /* 0x020be40008000021 */
[----:B-----5:R-:W5:Y:S02]  /*7d70*/  S2R R183, SR_TID.X ;  /* 0x0000000000b77919 */ /* 0x020f640000002100 */
[----:B---3--:R-:W-:Y:S04]  /*7d80*/  STS.U8 [R102+UR33+0x40], R182 ;  /* 0x000040b666007988 */ /* 0x008fe80008000021 */
[----:B------:R-:W-:Y:S04]  /*7d90*/  STS.U8 [R102+UR33+0x200], R50 ;  /* 0x0002003266007988 */ /* 0x000fe80008000021 */
[----:B------:R-:W-:Y:S04]  /*7da0*/  STS.U8 [R102+UR33+0x240], R49 ;  /* 0x0002403166007988 */ /* 0x000fe80008000021 */
[----:B------:R-:W-:Y:S04]  /*7db0*/  STS.U8 [R102+UR33+0x400], R51 ;  /* 0x0004003366007988 */ /* 0x000fe80008000021 */
[----:B------:R-:W-:Y:S04]  /*7dc0*/  STS.U8 [R102+UR33+0x440], R53 ;  /* 0x0004403566007988 */ /* 0x000fe80008000021 */
[----:B--2---:R-:W-:Y:S04]  /*7dd0*/  STS.U8 [R102+UR33+0x600], R215 ;  /* 0x000600d766007988 */ /* 0x004fe80008000021 */
        /* <DEDUP_REMOVED lines=9> */
[----:B------:R-:W-:Y:S01]  /*7e70*/  STS.U8 [R100+UR33+0x80], R179 ;  /* 0x000080b364007988 */ /* 0x000fe20008000021 */
[----:B--2---:R-:W-:-:S03]  /*7e80*/  LOP3.LUT R102, R102, 0x20, RZ, 0x3c, !PT ;  /* 0x0000002066667812 */ /* 0x004fc600078e3cff */
        /* <DEDUP_REMOVED lines=15> */
[----:B------:R5:W-:Y:S02]  /*7f80*/  STS.U8 [R102+UR33+0x300], R79 ;  /* 0x0003004f66007988 */ /* 0x000be40008000021 */
[----:B-----5:R-:W-:-:S04]  /*7f90*/  LOP3.LUT R79, R183, 0x3f, RZ, 0xc0, !PT ;  /* 0x0000003fb74f7812 */ /* 0x020fc800078ec0ff */
[----:B------:R-:W-:Y:S01]  /*7fa0*/  LOP3.LUT R79, R79, 0x30, RZ, 0x3c, !PT ;  /* 0x000000304f4f7812 */ /* 0x000fe200078e3cff */
        /* <DEDUP_REMOVED lines=31> */
[----:B------:R-:W-:Y:S06]  /*81a0*/  BAR.SYNC.DEFER_BLOCKING 0x0 ;  /* 0x0000000000007b1d */ /* 0x000fec0000010000 */
[----:B------:R-:W3:Y:S04]  /*81b0*/  LDSM.16.M88.4 R56, [R240] ;  /* 0x00000000f038783b */ /* 0x000ee80000000200 */
[----:B------:R-:W5:Y:S04]  /*81c0*/  LDSM.16.M88.4 R52, [R240+0x400] ;  /* 0x00040000f034783b */ /* 0x000f680000000200 */
[----:B------:R-:W5:Y:S04]  /*81d0*/  LDSM.16.M88.4 R60, [R240+0x800] ;  /* 0x00080000f03c783b */ /* 0x000f680000000200 */
[----:B------:R-:W5:Y:S01]  /*81e0*/  LDSM.16.M88.4 R48, [R240+0xc00] ;  /* 0x000c0000f030783b */ /* 0x000f620000000200 */
[----:B0-----:R-:W-:-:S02]  /*81f0*/  IMAD R100, R225, 0x100, R224 ;  /* 0x00000100e1647824 */ /* 0x001fc400078e02e0 */
[----:B-1----:R-:W-:Y:S02]  /*8200*/  IMAD R102, R227, 0x100, R226 ;  /* 0x00000100e3667824 */ /* 0x002fe400078e02e2 */
[----:B----4-:R-:W-:Y:S02]  /*8210*/  IMAD R101, R229, 0x100, R228 ;  /* 0x00000100e5657824 */ /* 0x010fe400078e02e4 */
[----:B------:R-:W-:Y:S01]  /*8220*/  IMAD R103, R231, 0x100, R230 ;  /* 0x00000100e7677824 */ /* 0x000fe200078e02e6 */
[----:B------:R-:W-:Y:S01]  /*8230*/  F2FP.F16.E4M3.UNPACK_B R100, R100 ;  /* 0x00000064ff64723e */ /* 0x000fe200020006ff */
[----:B------:R-:W-:Y:S01]  /*8240*/  IMAD R77, R141, 0x100, R140 ;  /* 0x000001008d4d7824 */ /* 0x000fe200078e028c */
[----:B------:R-:W-:Y:S01]  /*8250*/  F2FP.F16.E4M3.UNPACK_B R102, R102 ;  /* 0x00000066ff66723e */ /* 0x000fe200020006ff */
[----:B--2---:R-:W-:Y:S01]  /*8260*/  IMAD R79, R145, 0x100, R144 ;  /* 0x00000100914f7824 */ /* 0x004fe200078e0290 */
[----:B------:R-:W-:Y:S02]  /*8270*/  F2FP.F16.E4M3.UNPACK_B R101, R101 ;  /* 0x00000065ff65723e */ /* 0x000fe400020006ff */
[----:B------:R-:W-:Y:S01]  /*8280*/  F2FP.F16.E4M3.UNPACK_B R103, R103 ;  /* 0x00000067ff67723e */ /* 0x000fe200020006ff */
[----:B------:R-:W-:-:S02]  /*8290*/  IMAD R76, R233, 0x100, R232 ;  /* 0x00000100e94c7824 */ /* 0x000fc400078e02e8 */
[----:B------:R-:W-:Y:S01]  /*82a0*/  IMAD R78, R235, 0x100, R234 ;  /* 0x00000100eb4e7824 */ /* 0x000fe200078e02ea */
[----:B---3--:R-:W-:Y:S02]  /*82b0*/  F2FP.F16.E4M3.UNPACK_B R148, R56 ;  /* 0x00000038ff94723e */ /* 0x008fe400020006ff */
[----:B------:R-:W-:Y:S02]  /*82c0*/  F2FP.F16.E4M3.UNPACK_B R149, R57 ;  /* 0x00000039ff95723e */ /* 0x000fe400020006ff */
[----:B-----5:R-:W-:Y:S02]  /*82d0*/  F2FP.F16.E4M3.UNPACK_B R144, R52 ;  /* 0x00000034ff90723e */ /* 0x020fe400020006ff */
[----:B------:R-:W-:Y:S02]  /*82e0*/  F2FP.F16.E4M3.UNPACK_B R145, R53 ;  /* 0x00000035ff91723e */ /* 0x000fe400020006ff */
[----:B------:R-:W-:Y:S02]  /*82f0*/  F2FP.F16.E4M3.UNPACK_B R146, R60 ;  /* 0x0000003cff92723e */ /* 0x000fe400020006ff */
[----:B------:R-:W-:-:S02]  /*8300*/  F2FP.F16.E4M3.UNPACK_B R147, R61 ;  /* 0x0000003dff93723e */ /* 0x000fc400020006ff */
[----:B------:R-:W-:Y:S02]  /*8310*/  F2FP.F16.E4M3.UNPACK_B R140, R48 ;  /* 0x00000030ff8c723e */ /* 0x000fe400020006ff */
[----:B------:R-:W-:Y:S01]  /*8320*/  F2FP.F16.E4M3.UNPACK_B R141, R49 ;  /* 0x00000031ff8d723e */ /* 0x000fe200020006ff */
[C---:B------:R-:W-:Y:S06]  /*8330*/  HMMA.16816.F32 R64, R100.reuse, R148, R64 ;  /* 0x000000946440723c */ /* 0x040fec0000001840 */
[C---:B------:R-:W-:Y:S06]  /*8340*/  HMMA.16816.F32 R72, R100.reuse, R144, R72 ;  /* 0x000000906448723c */ /* 0x040fec0000001848 */
[C---:B------:R-:W-:Y:S06]  /*8350*/  HMMA.16816.F32 R68, R100.reuse, R146, R68 ;  /* 0x000000926444723c */ /* 0x040fec0000001844 */
[----:B------:R-:W-:Y:S01]  /*8360*/  HMMA.16816.F32 R96, R100, R140, R96 ;  /* 0x0000008c6460723c */ /* 0x000fe20000001860 */
[----:B------:R-:W-:-:S02]  /*8370*/  F2FP.F16.E4M3.UNPACK_B R76, R76 ;  /* 0x0000004cff4c723e */ /* 0x000fc400020006ff */
[----:B------:R-:W-:Y:S02]  /*8380*/  F2FP.F16.E4M3.UNPACK_B R78, R78 ;  /* 0x0000004eff4e723e */ /* 0x000fe400020006ff */
[----:B------:R-:W-:Y:S02]  /*8390*/  F2FP.F16.E4M3.UNPACK_B R77, R77 ;  /* 0x0000004dff4d723e */ /* 0x000fe400020006ff */
[----:B------:R-:W-:Y:S01]  /*83a0*/  F2FP.F16.E4M3.UNPACK_B R79, R79 ;  /* 0x0000004fff4f723e */ /* 0x000fe200020006ff */
[----:B------:R-:W-:Y:S02]  /*83b0*/  IMAD R100, R202, 0x100, R203 ;  /* 0x00000100ca647824 */ /* 0x000fe400078e02cb */
[----:B------:R-:W-:Y:S02]  /*83c0*/  IMAD R102, R201, 0x100, R204 ;  /* 0x00000100c9667824 */ /* 0x000fe400078e02cc */
[----:B------:R-:W-:Y:S02]  /*83d0*/  IMAD R101, R189, 0x100, R188 ;  /* 0x00000100bd657824 */ /* 0x000fe400078e02bc */
[----:B------:R-:W-:Y:S01]  /*83e0*/  IMAD R103, R191, 0x100, R190 ;  /* 0x00000100bf677824 */ /* 0x000fe200078e02be */
[----:B------:R-:W-:Y:S01]  /*83f0*/  HMMA.16816.F32 R92, R76, R148, R92 ;  /* 0x000000944c5c723c */ /* 0x000fe2000000185c */
[----:B------:R-:W-:-:S02]  /*8400*/  F2FP.F16.E4M3.UNPACK_B R100, R100 ;  /* 0x00000064ff64723e */ /* 0x000fc400020006ff */
[----:B------:R-:W-:Y:S02]  /*8410*/  F2FP.F16.E4M3.UNPACK_B R102, R102 ;  /* 0x00000066ff66723e */ /* 0x000fe400020006ff */
[----:B------:R-:W-:Y:S01]  /*8420*/  F2FP.F16.E4M3.UNPACK_B R101, R101 ;  /* 0x00000065ff65723e */ /* 0x000fe200020006ff */
[C---:B------:R-:W-:Y:S01]  /*8430*/  HMMA.16816.F32 R88, R76.reuse, R144, R88 ;  /* 0x000000904c58723c */ /* 0x040fe20000001858 */
[----:B------:R-:W-:Y:S02]  /*8440*/  F2FP.F16.E4M3.UNPACK_B R103, R103 ;  /* 0x00000067ff67723e */ /* 0x000fe400020006ff */
[----:B------:R-:W-:Y:S02]  /*8450*/  F2FP.F16.E4M3.UNPACK_B R56, R56.H1 ;  /* 0x00000038ff38723e */ /* 0x000fe400030006ff */
[----:B------:R-:W-:Y:S01]  /*8460*/  F2FP.F16.E4M3.UNPACK_B R57, R57.H1 ;  /* 0x00000039ff39723e */ /* 0x000fe200030006ff */
[----:B------:R-:W-:Y:S01]  /*8470*/  HMMA.16816.F32 R84, R76, R146, R84 ;  /* 0x000000924c54723c */ /* 0x000fe20000001854 */
[----:B------:R-:W-:-:S02]  /*8480*/  F2FP.F16.E4M3.UNPACK_B R52, R52.H1 ;  /* 0x00000034ff34723e */ /* 0x000fc400030006ff */
[----:B------:R-:W-:Y:S02]  /*8490*/  F2FP.F16.E4M3.UNPACK_B R53, R53.H1 ;  /* 0x00000035ff35723e */ /* 0x000fe400030006ff */
[----:B------:R-:W-:Y:S01]  /*84a0*/  F2FP.F16.E4M3.UNPACK_B R60, R60.H1 ;  /* 0x0000003cff3c723e */ /* 0x000fe200030006ff */
[----:B------:R-:W-:Y:S01]  /*84b0*/  HMMA.16816.F32 R80, R76, R140, R80 ;  /* 0x0000008c4c50723c */ /* 0x000fe20000001850 */
[----:B------:R-:W-:Y:S02]  /*84c0*/  F2FP.F16.E4M3.UNPACK_B R61, R61.H1 ;  /* 0x0000003dff3d723e */ /* 0x000fe400030006ff */
[----:B------:R-:W-:Y:S02]  /*84d0*/  F2FP.F16.E4M3.UNPACK_B R48, R48.H1 ;  /* 0x00000030ff30723e */ /* 0x000fe400030006ff */
[----:B------:R-:W-:Y:S01]  /*84e0*/  F2FP.F16.E4M3.UNPACK_B R49, R49.H1 ;  /* 0x00000031ff31723e */ /* 0x000fe200030006ff */
[----:B------:R-:W-:Y:S01]  /*84f0*/  HMMA.16816.F32 R64, R100, R56, R64 ;  /* 0x000000386440723c */ /* 0x000fe20000001840 */
[----:B------:R-:W-:-:S05]  /*8500*/  IMAD R192, R193, 0x100, R192 ;  /* 0x00000100c1c07824 */ /* 0x000fca00078e02c0 */
[----:B------:R-:W-:Y:S01]  /*8510*/  HMMA.16816.F32 R72, R100, R52, R72 ;  /* 0x000000346448723c */ /* 0x000fe20000001848 */
[----:B------:R-:W-:-:S05]  /*8520*/  IMAD R194, R195, 0x100, R194 ;  /* 0x00000100c3c27824 */ /* 0x000fca00078e02c2 */
[----:B------:R-:W-:Y:S01]  /*8530*/  HMMA.16816.F32 R68, R100, R60, R68 ;  /* 0x0000003c6444723c */ /* 0x000fe20000001844 */
[----:B------:R-:W-:-:S05]  /*8540*/  IMAD R196, R197, 0x100, R196 ;  /* 0x00000100c5c47824 */ /* 0x000fca00078e02c4 */
[----:B------:R-:W-:Y:S01]  /*8550*/  HMMA.16816.F32 R96, R100, R48, R96 ;  /* 0x000000306460723c */ /* 0x000fe20000001860 */
[----:B------:R-:W-:Y:S01]  /*8560*/  IMAD R79, R181, 0x100, R180 ;  /* 0x00000100b54f7824 */ /* 0x000fe200078e02b4 */
[----:B------:R-:W-:Y:S02]  /*8570*/  F2FP.F16.E4M3.UNPACK_B R76, R192 ;  /* 0x000000c0ff4c723e */ /* 0x000fe400020006ff */
[----:B------:R-:W-:Y:S02]  /*8580*/  F2FP.F16.E4M3.UNPACK_B R78, R194 ;  /* 0x000000c2ff4e723e */ /* 0x000fe400020006ff */
[----:B------:R-:W-:Y:S02]  /*8590*/  F2FP.F16.E4M3.UNPACK_B R77, R196 ;  /* 0x000000c4ff4d723e */ /* 0x000fe400020006ff */
[----:B------:R-:W-:Y:S01]  /*85a0*/  F2FP.F16.E4M3.UNPACK_B R79, R79 ;  /* 0x0000004fff4f723e */ /* 0x000fe200020006ff */
[----:B------:R-:W-:Y:S02]  /*85b0*/  IMAD R100, R171, 0x100, R170 ;  /* 0x00000100ab647824 */ /* 0x000fe400078e02aa */
[----:B------:R-:W-:-:S02]  /*85c0*/  IMAD R102, R173, 0x100, R172 ;  /* 0x00000100ad667824 */ /* 0x000fc400078e02ac */
[----:B------:R-:W-:Y:S02]  /*85d0*/  IMAD R101, R161, 0x100, R160 ;  /* 0x00000100a1657824 */ /* 0x000fe400078e02a0 */
[----:B------:R-:W-:Y:S01]  /*85e0*/  IMAD R103, R163, 0x100, R162 ;  /* 0x00000100a3677824 */ /* 0x000fe200078e02a2 */
[C---:B------:R-:W-:Y:S01]  /*85f0*/  HMMA.16816.F32 R92, R76.reuse, R56, R92 ;  /* 0x000000384c5c723c */ /* 0x040fe2000000185c */
[----:B------:R-:W-:Y:S02]  /*8600*/  F2FP.F16.E4M3.UNPACK_B R100, R100 ;  /* 0x00000064ff64723e */ /* 0x000fe400020006ff */
[----:B------:R-:W-:Y:S02]  /*8610*/  F2FP.F16.E4M3.UNPACK_B R102, R102 ;  /* 0x00000066ff66723e */ /* 0x000fe400020006ff */
[----:B------:R-:W-:Y:S01]  /*8620*/  F2FP.F16.E4M3.UNPACK_B R101, R101 ;  /* 0x00000065ff65723e */ /* 0x000fe200020006ff */
[----:B------:R-:W-:Y:S01]  /*8630*/  HMMA.16816.F32 R88, R76, R52, R88 ;  /* 0x000000344c58723c */ /* 0x000fe20000001858 */
[----:B------:R-:W-:-:S02]  /*8640*/  F2FP.F16.E4M3.UNPACK_B R103, R103 ;  /* 0x00000067ff67723e */ /* 0x000fc400020006ff */
[----:B------:R-:W-:Y:S02]  /*8650*/  F2FP.F16.E4M3.UNPACK_B R56, R54 ;  /* 0x00000036ff38723e */ /* 0x000fe400020006ff */
[----:B------:R-:W-:Y:S01]  /*8660*/  F2FP.F16.E4M3.UNPACK_B R57, R55 ;  /* 0x00000037ff39723e */ /* 0x000fe200020006ff */
[----:B------:R-:W-:Y:S01]  /*8670*/  HMMA.16816.F32 R84, R76, R60, R84 ;  /* 0x0000003c4c54723c */ /* 0x000fe20000001854 */
[----:B------:R-:W-:Y:S02]  /*8680*/  F2FP.F16.E4M3.UNPACK_B R52, R58 ;  /* 0x0000003aff34723e */ /* 0x000fe400020006ff */
[----:B------:R-:W-:-:S03]  /*8690*/  F2FP.F16.E4M3.UNPACK_B R53, R59 ;  /* 0x0000003bff35723e */ /* 0x000fc600020006ff */
[----:B------:R-:W-:Y:S01]  /*86a0*/  HMMA.16816.F32 R80, R76, R48, R80 ;  /* 0x000000304c50723c */ /* 0x000fe20000001850 */
[----:B------:R-:W-:Y:S02]  /*86b0*/  F2FP.F16.E4M3.UNPACK_B R60, R62 ;  /* 0x0000003eff3c723e */ /* 0x000fe400020006ff */
[----:B------:R-:W-:-:S04]  /*86c0*/  F2FP.F16.E4M3.UNPACK_B R61, R63 ;  /* 0x0000003fff3d723e */ /* 0x000fc800020006ff */
[----:B------:R-:W-:Y:S02]  /*86d0*/  F2FP.F16.E4M3.UNPACK_B R48, R50 ;  /* 0x00000032ff30723e */ /* 0x000fe400020006ff */
[----:B------:R-:W-:Y:S01]  /*86e0*/  F2FP.F16.E4M3.UNPACK_B R49, R51 ;  /* 0x00000033ff31723e */ /* 0x000fe200020006ff */
[C---:B------:R-:W-:Y:S06]  /*86f0*/  HMMA.16816.F32 R64, R100.reuse, R52, R64 ;  /* 0x000000346440723c */ /* 0x040fec0000001840 */
[C---:B------:R-:W-:Y:S06]  /*8700*/  HMMA.16816.F32 R72, R100.reuse, R56, R72 ;  /* 0x000000386448723c */ /* 0x040fec0000001848 */
[C---:B------:R-:W-:Y:S06]  /*8710*/  HMMA.16816.F32 R68, R100.reuse, R60, R68 ;  /* 0x0000003c6444723c */ /* 0x040fec0000001844 */
[----:B------:R-:W-:Y:S01]  /*8720*/  HMMA.16816.F32 R96, R100, R48, R96 ;  /* 0x000000306460723c */ /* 0x000fe20000001860 */
[----:B------:R-:W0:Y:S01]  /*8730*/  LDC R100, c[0x0][0x238] ;  /* 0x00008e00ff647b82 */ /* 0x000e220000000800 */
[----:B------:R-:W-:Y:S01]  /*8740*/  IMAD R164, R165, 0x100, R164 ;  /* 0x00000100a5a47824 */ /* 0x000fe200078e02a4 */
[----:B------:R-:W-:Y:S01]  /*8750*/  USHF.R.S32.HI UR33, URZ, 0x1f, UR4 ;  /* 0x0000001f3f217899 */ /* 0x000fe20008011404 */
[----:B------:R-:W-:-:S02]  /*8760*/  IMAD R166, R167, 0x100, R166 ;  /* 0x00000100a7a67824 */ /* 0x000fc400078e02a6 */
[----:B------:R-:W-:Y:S02]  /*8770*/  IMAD R168, R169, 0x100, R168 ;  /* 0x00000100a9a87824 */ /* 0x000fe400078e02a8 */
[----:B------:R-:W-:Y:S01]  /*8780*/  IMAD R79, R159, 0x100, R158 ;  /* 0x000001009f4f7824 */ /* 0x000fe200078e029e */
[----:B------:R-:W-:Y:S02]  /*8790*/  IADD3 R129, P1, R129, UR4, RZ ;  /* 0x0000000481817c10 */ /* 0x000fe4000ff3e0ff */
[----:B------:R-:W-:Y:S02]  /*87a0*/  IADD3 R128, P4, R128, UR4, RZ ;  /* 0x0000000480807c10 */ /* 0x000fe4000ff9e0ff */
[----:B------:R-:W-:Y:S02]  /*87b0*/  IADD3 R127, P3, R127, UR4, RZ ;  /* 0x000000047f7f7c10 */ /* 0x000fe4000ff7e0ff */
[----:B------:R-:W-:Y:S02]  /*87c0*/  F2FP.F16.E4M3.UNPACK_B R76, R164 ;  /* 0x000000a4ff4c723e */ /* 0x000fe400020006ff */
[----:B------:R-:W-:-:S02]  /*87d0*/  F2FP.F16.E4M3.UNPACK_B R78, R166 ;  /* 0x000000a6ff4e723e */ /* 0x000fc400020006ff */
[----:B------:R-:W-:Y:S02]  /*87e0*/  F2FP.F16.E4M3.UNPACK_B R77, R168 ;  /* 0x000000a8ff4d723e */ /* 0x000fe400020006ff */
[----:B------:R-:W-:Y:S02]  /*87f0*/  F2FP.F16.E4M3.UNPACK_B R79, R79 ;  /* 0x0000004fff4f723e */ /* 0x000fe400020006ff */
[----:B------:R-:W-:Y:S02]  /*8800*/  IADD3.X R122, R122, UR33, RZ, P1, !PT ;  /* 0x000000217a7a7c10 */ /* 0x000fe40008ffe4ff */
[----:B------:R-:W-:Y:S02]  /*8810*/  IADD3.X R120, R120, UR33, RZ, P4, !PT ;  /* 0x0000002178787c10 */ /* 0x000fe4000a7fe4ff */
[----:B------:R-:W-:Y:S02]  /*8820*/  IADD3.X R118, R118, UR33, RZ, P3, !PT ;  /* 0x0000002176767c10 */ /* 0x000fe40009ffe4ff */
[----:B------:R-:W-:-:S02]  /*8830*/  IADD3 R126, P2, R126, UR4, RZ ;  /* 0x000000047e7e7c10 */ /* 0x000fc4000ff5e0ff */
[----:B------:R-:W-:Y:S02]  /*8840*/  IADD3 R125, P6, R125, UR4, RZ ;  /* 0x000000047d7d7c10 */ /* 0x000fe4000ffde0ff */
[----:B------:R-:W-:Y:S02]  /*8850*/  IADD3 R124, P5, R124, UR4, RZ ;  /* 0x000000047c7c7c10 */ /* 0x000fe4000ffbe0ff */
[----:B------:R-:W-:Y:S02]  /*8860*/  IADD3 R123, P1, R123, UR4, RZ ;  /* 0x000000047b7b7c10 */ /* 0x000fe4000ff3e0ff */
[----:B------:R-:W-:Y:S02]  /*8870*/  IADD3 R121, P4, R121, UR4, RZ ;  /* 0x0000000479797c10 */ /* 0x000fe4000ff9e0ff */
[----:B------:R-:W-:Y:S01]  /*8880*/  IADD3 R119, P3, R119, UR4, RZ ;  /* 0x0000000477777c10 */ /* 0x000fe2000ff7e0ff */
[----:B------:R-:W-:Y:S01]  /*8890*/  HMMA.16816.F32 R92, R76, R52, R92 ;  /* 0x000000344c5c723c */ /* 0x000fe2000000185c */
[----:B------:R-:W-:-:S02]  /*88a0*/  IADD3.X R116, R116, UR33, RZ, P2, !PT ;  /* 0x0000002174747c10 */ /* 0x000fc400097fe4ff */
[----:B------:R-:W-:Y:S02]  /*88b0*/  IADD3.X R114, R114, UR33, RZ, P6, !PT ;  /* 0x0000002172727c10 */ /* 0x000fe4000b7fe4ff */
[----:B------:R-:W-:Y:S01]  /*88c0*/  IADD3.X R112, R112, UR33, RZ, P5, !PT ;  /* 0x0000002170707c10 */ /* 0x000fe2000affe4ff */
[C---:B------:R-:W-:Y:S01]  /*88d0*/  HMMA.16816.F32 R88, R76.reuse, R56, R88 ;  /* 0x000000384c58723c */ /* 0x040fe20000001858 */
[----:B------:R-:W-:Y:S02]  /*88e0*/  IADD3.X R110, R110, UR33, RZ, P1, !PT ;  /* 0x000000216e6e7c10 */ /* 0x000fe40008ffe4ff */
[----:B------:R-:W-:Y:S02]  /*88f0*/  IADD3.X R108, R108, UR33, RZ, P4, !PT ;  /* 0x000000216c6c7c10 */ /* 0x000fe4000a7fe4ff */
[----:B------:R-:W-:Y:S01]  /*8900*/  IADD3.X R106, R106, UR33, RZ, P3, !PT ;  /* 0x000000216a6a7c10 */ /* 0x000fe20009ffe4ff */
[----:B------:R-:W-:Y:S01]  /*8910*/  HMMA.16816.F32 R84, R76, R60, R84 ;  /* 0x0000003c4c54723c */ /* 0x000fe20000001854 */
[----:B------:R-:W-:-:S02]  /*8920*/  IADD3 R117, P2, R117, UR4, RZ ;  /* 0x0000000475757c10 */ /* 0x000fc4000ff5e0ff */
[----:B------:R-:W-:Y:S02]  /*8930*/  IADD3 R115, P6, R115, UR4, RZ ;  /* 0x0000000473737c10 */ /* 0x000fe4000ffde0ff */
[----:B------:R-:W-:Y:S01]  /*8940*/  IADD3 R113, P5, R113, UR4, RZ ;  /* 0x0000000471717c10 */ /* 0x000fe2000ffbe0ff */
[----:B------:R-:W-:Y:S01]  /*8950*/  HMMA.16816.F32 R80, R76, R48, R80 ;  /* 0x000000304c50723c */ /* 0x000fe20000001850 */
[----:B------:R-:W-:Y:S02]  /*8960*/  IADD3 R111, P1, R111, UR4, RZ ;  /* 0x000000046f6f7c10 */ /* 0x000fe4000ff3e0ff */
[----:B------:R-:W-:Y:S02]  /*8970*/  IADD3 R109, P4, R109, UR4, RZ ;  /* 0x000000046d6d7c10 */ /* 0x000fe4000ff9e0ff */
[----:B------:R-:W-:Y:S01]  /*8980*/  IADD3 R107, P3, R107, UR4, RZ ;  /* 0x000000046b6b7c10 */ /* 0x000fe2000ff7e0ff */
[----:B0-----:R-:W-:Y:S01]  /*8990*/  IMAD.SHL.U32 R100, R100, 0x40, RZ ;  /* 0x0000004064647824 */ /* 0x001fe200078e00ff */
[----:B------:R-:W-:Y:S01]  /*89a0*/  IADD3.X R104, R104, UR33, RZ, P2, !PT ;  /* 0x0000002168687c10 */ /* 0x000fe200097fe4ff */
[----:B------:R-:W-:Y:S01]  /*89b0*/  UIADD3 UR6, UP5, UR4, UR6, URZ ;  /* 0x0000000604067290 */ /* 0x000fe2000ffbe03f */
[----:B------:R-:W-:Y:S01]  /*89c0*/  IADD3.X R46, R46, UR33, RZ, P6, !PT ;  /* 0x000000212e2e7c10 */ /* 0x000fe2000b7fe4ff */
[----:B------:R-:W-:Y:S01]  /*89d0*/  UIADD3 UR7, UP6, UR4, UR7, URZ ;  /* 0x0000000704077290 */ /* 0x000fe2000ffde03f */
[----:B------:R-:W-:Y:S01]  /*89e0*/  IADD3.X R44, R44, UR33, RZ, P5, !PT ;  /* 0x000000212c2c7c10 */ /* 0x000fe2000affe4ff */
[----:B------:R-:W-:Y:S01]  /*89f0*/  UIADD3 UR8, UP0, UR4, UR8, URZ ;  /* 0x0000000804087290 */ /* 0x000fe2000ff1e03f */
[----:B------:R-:W-:Y:S01]  /*8a00*/  IADD3.X R42, R42, UR33, RZ, P1, !PT ;  /* 0x000000212a2a7c10 */ /* 0x000fe20008ffe4ff */
[----:B------:R-:W-:Y:S01]  /*8a10*/  UIADD3 UR9, UP1, UR4, UR9, URZ ;  /* 0x0000000904097290 */ /* 0x000fe2000ff3e03f */
[----:B------:R-:W-:-:S02]  /*8a20*/  IADD3.X R40, R40, UR33, RZ, P4, !PT ;  /* 0x0000002128287c10 */ /* 0x000fc4000a7fe4ff */
[----:B------:R-:W-:Y:S01]  /*8a30*/  IADD3.X R38, R38, UR33, RZ, P3, !PT ;  /* 0x0000002126267c10 */ /* 0x000fe20009ffe4ff */
[----:B------:R-:W-:Y:S01]  /*8a40*/  UIADD3 UR32, UR32, -0x1, URZ ;  /* 0xffffffff20207890 */ /* 0x000fe2000fffe03f */
[----:B------:R-:W-:Y:S02]  /*8a50*/  IADD3 R105, P2, R105, UR4, RZ ;  /* 0x0000000469697c10 */ /* 0x000fe4000ff5e0ff */
[----:B------:R-:W-:Y:S02]  /*8a60*/  IADD3 R47, P6, R47, UR4, RZ ;  /* 0x000000042f2f7c10 */ /* 0x000fe4000ffde0ff */
[----:B------:R-:W-:Y:S02]  /*8a70*/  IADD3 R45, P5, R45, UR4, RZ ;  /* 0x000000042d2d7c10 */ /* 0x000fe4000ffbe0ff */
[----:B------:R-:W-:Y:S02]  /*8a80*/  IADD3 R43, P1, R43, UR4, RZ ;  /* 0x000000042b2b7c10 */ /* 0x000fe4000ff3e0ff */
[----:B------:R-:W-:-:S02]  /*8a90*/  IADD3 R41, P4, R41, UR4, RZ ;  /* 0x0000000429297c10 */ /* 0x000fc4000ff9e0ff */
[----:B------:R-:W-:Y:S02]  /*8aa0*/  IADD3 R39, P3, R39, UR4, RZ ;  /* 0x0000000427277c10 */ /* 0x000fe4000ff7e0ff */
[----:B------:R-:W-:Y:S01]  /*8ab0*/  IADD3 R3, P0, R100, R3, RZ ;  /* 0x0000000364037210 */ /* 0x000fe20007f1e0ff */
[----:B------:R-:W-:Y:S02]  /*8ac0*/  UIADD3.X UR37, UR33, UR37, URZ, UP5, !UPT ;  /* 0x0000002521257290 */ /* 0x000fe4000affe43f */
[----:B------:R-:W-:Y:S01]  /*8ad0*/  IADD3.X R36, R36, UR33, RZ, P2, !PT ;  /* 0x0000002124247c10 */ /* 0x000fe200097fe4ff */
[----:B------:R-:W-:Y:S02]  /*8ae0*/  UIADD3.X UR38, UR33, UR38, URZ, UP6, !UPT ;  /* 0x0000002621267290 */ /* 0x000fe4000b7fe43f */
[----:B------:R-:W-:Y:S01]  /*8af0*/  IADD3.X R34, R34, UR33, RZ, P6, !PT ;  /* 0x0000002122227c10 */ /* 0x000fe2000b7fe4ff */
[----:B------:R-:W-:Y:S02]  /*8b00*/  UIADD3.X UR39, UR33, UR39, URZ, UP0, !UPT ;  /* 0x0000002721277290 */ /* 0x000fe400087fe43f */
[----:B------:R-:W-:Y:S01]  /*8b10*/  IADD3.X R32, R32, UR33, RZ, P5, !PT ;  /* 0x0000002120207c10 */ /* 0x000fe2000affe4ff */
[----:B------:R-:W-:-:S02]  /*8b20*/  UIADD3.X UR40, UR33, UR40, URZ, UP1, !UPT ;  /* 0x0000002821287290 */ /* 0x000fc40008ffe43f */
[----:B------:R-:W-:Y:S01]  /*8b30*/  IADD3.X R30, R30, UR33, RZ, P1, !PT ;  /* 0x000000211e1e7c10 */ /* 0x000fe20008ffe4ff */
[----:B------:R-:W-:Y:S01]  /*8b40*/  UIADD3 UR10, UP2, UR4, UR10, URZ ;  /* 0x0000000a040a7290 */ /* 0x000fe2000ff5e03f */
[----:B------:R-:W-:Y:S01]  /*8b50*/  IADD3.X R28, R28, UR33, RZ, P4, !PT ;  /* 0x000000211c1c7c10 */ /* 0x000fe2000a7fe4ff */
[----:B------:R-:W-:Y:S01]  /*8b60*/  UIADD3 UR11, UP3, UR4, UR11, URZ ;  /* 0x0000000b040b7290 */ /* 0x000fe2000ff7e03f */
[----:B------:R-:W-:Y:S01]  /*8b70*/  IADD3.X R26, R26, UR33, RZ, P3, !PT ;  /* 0x000000211a1a7c10 */ /* 0x000fe20009ffe4ff */
[----:B------:R-:W-:Y:S02]  /*8b80*/  UIADD3 UR12, UP4, UR4, UR12, URZ ;  /* 0x0000000c040c7290 */ /* 0x000fe4000ff9e03f */
[----:B------:R-:W-:Y:S01]  /*8b90*/  IADD3 R37, P2, R37, UR4, RZ ;  /* 0x0000000425257c10 */ /* 0x000fe2000ff5e0ff */
[----:B------:R-:W-:Y:S02]  /*8ba0*/  UIADD3 UR13, UP5, UR4, UR13, URZ ;  /* 0x0000000d040d7290 */ /* 0x000fe4000ffbe03f */
[----:B------:R-:W-:Y:S01]  /*8bb0*/  IADD3 R35, P6, R35, UR4, RZ ;  /* 0x0000000423237c10 */ /* 0x000fe2000ffde0ff */
[----:B------:R-:W-:-:S02]  /*8bc0*/  UIADD3 UR14, UP6, UR4, UR14, URZ ;  /* 0x0000000e040e7290 */ /* 0x000fc4000ffde03f */
[----:B------:R-:W-:Y:S01]  /*8bd0*/  IADD3 R33, P5, R33, UR4, RZ ;  /* 0x0000000421217c10 */ /* 0x000fe2000ffbe0ff */
[----:B------:R-:W-:Y:S02]  /*8be0*/  UIADD3 UR15, UP0, UR4, UR15, URZ ;  /* 0x0000000f040f7290 */ /* 0x000fe4000ff1e03f */
[----:B------:R-:W-:Y:S01]  /*8bf0*/  IADD3 R31, P1, R31, UR4, RZ ;  /* 0x000000041f1f7c10 */ /* 0x000fe2000ff3e0ff */
[----:B------:R-:W-:Y:S02]  /*8c00*/  UIADD3 UR16, UP1, UR4, UR16, URZ ;  /* 0x0000001004107290 */ /* 0x000fe4000ff3e03f */
[----:B------:R-:W-:Y:S02]  /*8c10*/  IADD3 R29, P4, R29, UR4, RZ ;  /* 0x000000041d1d7c10 */ /* 0x000fe4000ff9e0ff */
[----:B------:R-:W-:Y:S01]  /*8c20*/  IADD3 R27, P3, R27, UR4, RZ ;  /* 0x000000041b1b7c10 */ /* 0x000fe2000ff7e0ff */
[----:B------:R-:W-:Y:S01]  /*8c30*/  IMAD R153, R153, 0x100, R154 ;  /* 0x0000010099997824 */ /* 0x000fe200078e029a */
[----:B------:R-:W-:Y:S01]  /*8c40*/  LEA.HI.X.SX32 R132, R100, R132, 0x1, P0 ;  /* 0x0000008464847211 */ /* 0x000fe200000f0eff */
[----:B------:R-:W-:Y:S01]  /*8c50*/  IMAD R151, R151, 0x100, R152 ;  /* 0x0000010097977824 */ /* 0x000fe200078e0298 */
[----:B------:R-:W-:Y:S01]  /*8c60*/  ISETP.NE.U32.AND P0, PT, RZ, UR32, PT ;  /* 0x00000020ff007c0c */ /* 0x000fe2000bf05070 */
[----:B------:R-:W-:-:S02]  /*8c70*/  IMAD R139, R139, 0x100, R150 ;  /* 0x000001008b8b7824 */ /* 0x000fc400078e0296 */
[----:B------:R-:W-:Y:S02]  /*8c80*/  IMAD R142, R143, 0x100, R142 ;  /* 0x000001008f8e7824 */ /* 0x000fe400078e028e */
[----:B------:R-:W-:Y:S02]  /*8c90*/  IMAD R205, R205, 0x100, R239 ;  /* 0x00000100cdcd7824 */ /* 0x000fe400078e02ef */
[----:B------:R-:W-:Y:S02]  /*8ca0*/  IMAD R157, R157, 0x100, R174 ;  /* 0x000001009d9d7824 */ /* 0x000fe400078e02ae */
[----:B------:R-:W-:Y:S02]  /*8cb0*/  IMAD R155, R155, 0x100, R156 ;  /* 0x000001009b9b7824 */ /* 0x000fe400078e029c */
[----:B------:R-:W-:Y:S01]  /*8cc0*/  IMAD R241, R241, 0x100, R245 ;  /* 0x00000100f1f17824 */ /* 0x000fe200078e02f5 */
[----:B------:R-:W-:Y:S02]  /*8cd0*/  UIADD3.X UR41, UR33, UR41, URZ, UP2, !UPT ;  /* 0x0000002921297290 */ /* 0x000fe400097fe43f */
[----:B------:R-:W-:Y:S01]  /*8ce0*/  IADD3.X R24, R24, UR33, RZ, P2, !PT ;  /* 0x0000002118187c10 */ /* 0x000fe200097fe4ff */
[----:B------:R-:W-:-:S02]  /*8cf0*/  UIADD3.X UR42, UR33, UR42, URZ, UP3, !UPT ;  /* 0x0000002a212a7290 */ /* 0x000fc40009ffe43f */
[----:B------:R-:W-:Y:S01]  /*8d00*/  IADD3.X R22, R22, UR33, RZ, P6, !PT ;  /* 0x0000002116167c10 */ /* 0x000fe2000b7fe4ff */
        /* <DEDUP_REMOVED lines=8> */
[----:B------:R-:W-:Y:S01]  /*8d90*/  UIADD3.X UR47, UR33, UR47, URZ, UP1, !UPT ;  /* 0x0000002f212f7290 */ /* 0x000fe20008ffe43f */
[----:B------:R-:W-:Y:S01]  /*8da0*/  IADD3 R25, P2, R25, UR4, RZ ;  /* 0x0000000419197c10 */ /* 0x000fe2000ff5e0ff */
[----:B------:R-:W-:Y:S02]  /*8db0*/  UIADD3 UR17, UP2, UR4, UR17, URZ ;  /* 0x0000001104117290 */ /* 0x000fe4000ff5e03f */
[----:B------:R-:W-:Y:S01]  /*8dc0*/  IADD3 R23, P6, R23, UR4, RZ ;  /* 0x0000000417177c10 */ /* 0x000fe2000ffde0ff */
        /* <DEDUP_REMOVED lines=8> */
[----:B------:R-:W-:Y:S01]  /*8e50*/  UIADD3 UR22, UP0, UR4, UR22, URZ ;  /* 0x0000001604167290 */ /* 0x000fe2000ff1e03f */
[----:B------:R-:W-:Y:S01]  /*8e60*/  F2FP.F16.E4M3.UNPACK_B R52, R58.H1 ;  /* 0x0000003aff34723e */ /* 0x000fe200030006ff */
[----:B------:R-:W-:Y:S01]  /*8e70*/  UIADD3 UR23, UP1, UR4, UR23, URZ ;  /* 0x0000001704177290 */ /* 0x000fe2000ff3e03f */
[----:B------:R-:W-:Y:S02]  /*8e80*/  F2FP.F16.E4M3.UNPACK_B R53, R59.H1 ;  /* 0x0000003bff35723e */ /* 0x000fe400030006ff */
[----:B------:R-:W-:Y:S02]  /*8e90*/  F2FP.F16.E4M3.UNPACK_B R60, R50.H1 ;  /* 0x00000032ff3c723e */ /* 0x000fe400030006ff */
[----:B------:R-:W-:-:S02]  /*8ea0*/  F2FP.F16.E4M3.UNPACK_B R61, R51.H1 ;  /* 0x00000033ff3d723e */ /* 0x000fc400030006ff */
[----:B------:R-:W-:Y:S02]  /*8eb0*/  F2FP.F16.E4M3.UNPACK_B R56, R153 ;  /* 0x00000099ff38723e */ /* 0x000fe400020006ff */
[----:B------:R-:W-:Y:S02]  /*8ec0*/  F2FP.F16.E4M3.UNPACK_B R58, R151 ;  /* 0x00000097ff3a723e */ /* 0x000fe400020006ff */
[----:B------:R-:W-:Y:S02]  /*8ed0*/  F2FP.F16.E4M3.UNPACK_B R57, R139 ;  /* 0x0000008bff39723e */ /* 0x000fe400020006ff */
[----:B------:R-:W-:Y:S02]  /*8ee0*/  F2FP.F16.E4M3.UNPACK_B R59, R142 ;  /* 0x0000008eff3b723e */ /* 0x000fe400020006ff */
[----:B------:R-:W-:Y:S02]  /*8ef0*/  F2FP.F16.E4M3.UNPACK_B R54, R54.H1 ;  /* 0x00000036ff36723e */ /* 0x000fe400030006ff */
[----:B------:R-:W-:-:S02]  /*8f00*/  F2FP.F16.E4M3.UNPACK_B R55, R55.H1 ;  /* 0x00000037ff37723e */ /* 0x000fc400030006ff */
[----:B------:R-:W-:Y:S02]  /*8f10*/  F2FP.F16.E4M3.UNPACK_B R62, R62.H1 ;  /* 0x0000003eff3e723e */ /* 0x000fe400030006ff */
[----:B------:R-:W-:Y:S02]  /*8f20*/  F2FP.F16.E4M3.UNPACK_B R63, R63.H1 ;  /* 0x0000003fff3f723e */ /* 0x000fe400030006ff */
[----:B------:R-:W-:Y:S02]  /*8f30*/  F2FP.F16.E4M3.UNPACK_B R48, R205 ;  /* 0x000000cdff30723e */ /* 0x000fe400020006ff */
[----:B------:R-:W-:Y:S02]  /*8f40*/  F2FP.F16.E4M3.UNPACK_B R50, R157 ;  /* 0x0000009dff32723e */ /* 0x000fe400020006ff */
[----:B------:R-:W-:Y:S02]  /*8f50*/  F2FP.F16.E4M3.UNPACK_B R49, R155 ;  /* 0x0000009bff31723e */ /* 0x000fe400020006ff */
[----:B------:R-:W-:Y:S01]  /*8f60*/  F2FP.F16.E4M3.UNPACK_B R51, R241 ;  /* 0x000000f1ff33723e */ /* 0x000fe200020006ff */
        /* <DEDUP_REMOVED lines=10> */
[----:B------:R-:W-:Y:S02]  /*9010*/  UIADD3.X UR53, UR33, UR53, URZ, UP0, !UPT ;  /* 0x0000003521357290 */ /* 0x000fe400087fe43f */
[----:B------:R-:W-:Y:S01]  /*9020*/  IADD3.X R4, R4, UR33, RZ, P3, !PT ;  /* 0x0000002104047c10 */ /* 0x000fe20009ffe4ff */
[----:B------:R-:W-:Y:S01]  /*9030*/  UIADD3.X UR54, UR33, UR54, URZ, UP1, !UPT ;  /* 0x0000003621367290 */ /* 0x000fe20008ffe43f */
        /* <DEDUP_REMOVED lines=10> */
[----:B------:R-:W-:Y:S01]  /*90e0*/  IADD3 R138, P3, R138, UR4, RZ ;  /* 0x000000048a8a7c10 */ /* 0x000fe2000ff7e0ff */
[----:B------:R-:W-:Y:S02]  /*90f0*/  UIADD3 UR29, UP0, UR4, UR29, URZ ;  /* 0x0000001d041d7290 */ /* 0x000fe4000ff1e03f */
[----:B------:R-:W-:Y:S01]  /*9100*/  UIADD3 UR36, UP1, UR4, UR36, URZ ;  /* 0x0000002404247290 */ /* 0x000fe2000ff3e03f */
[----:B------:R-:W-:Y:S01]  /*9110*/  HMMA.16816.F32 R64, R56, R52, R64 ;  /* 0x000000343840723c */ /* 0x000fe20000001840 */
[----:B------:R-:W-:Y:S01]  /*9120*/  UIADD3 UR5, UR5, -0x40, URZ ;  /* 0xffffffc005057890 */ /* 0x000fe2000fffe03f */
[----:B------:R-:W-:Y:S01]  /*9130*/  IADD3.X R2, R2, UR33, RZ, P2, !PT ;  /* 0x0000002102027c10 */ /* 0x000fe200097fe4ff */
[----:B------:R-:W-:-:S02]  /*9140*/  UIADD3.X UR55, UR33, UR55, URZ, UP2, !UPT ;  /* 0x0000003721377290 */ /* 0x000fc400097fe43f */
[----:B------:R-:W-:Y:S01]  /*9150*/  IADD3.X R0, R0, UR33, RZ, P6, !PT ;  /* 0x0000002100007c10 */ /* 0x000fe2000b7fe4ff */
[----:B------:R-:W-:Y:S01]  /*9160*/  UIADD3.X UR56, UR33, UR56, URZ, UP3, !UPT ;  /* 0x0000003821387290 */ /* 0x000fe20009ffe43f */
[C---:B------:R-:W-:Y:S01]  /*9170*/  HMMA.16816.F32 R72, R56.reuse, R54, R72 ;  /* 0x000000363848723c */ /* 0x040fe20000001848 */
[----:B------:R-:W-:Y:S02]  /*9180*/  UIADD3.X UR57, UR33, UR57, URZ, UP4, !UPT ;  /* 0x0000003921397290 */ /* 0x000fe4000a7fe43f */
[----:B------:R-:W-:Y:S01]  /*9190*/  IADD3.X R133, R133, UR33, RZ, P5, !PT ;  /* 0x0000002185857c10 */ /* 0x000fe2000affe4ff */
[----:B------:R-:W-:Y:S02]  /*91a0*/  UIADD3.X UR58, UR33, UR58, URZ, UP5, !UPT ;  /* 0x0000003a213a7290 */ /* 0x000fe4000affe43f */
[----:B------:R-:W-:Y:S01]  /*91b0*/  IADD3.X R134, R134, UR33, RZ, P1, !PT ;  /* 0x0000002186867c10 */ /* 0x000fe20008ffe4ff */
[----:B------:R-:W-:Y:S01]  /*91c0*/  UIADD3.X UR59, UR33, UR59, URZ, UP6, !UPT ;  /* 0x0000003b213b7290 */ /* 0x000fe2000b7fe43f */
[----:B------:R-:W-:Y:S01]  /*91d0*/  HMMA.16816.F32 R68, R56, R62, R68 ;  /* 0x0000003e3844723c */ /* 0x000fe20000001844 */
[----:B------:R-:W-:-:S02]  /*91e0*/  UIADD3.X UR60, UR33, UR60, URZ, UP0, !UPT ;  /* 0x0000003c213c7290 */ /* 0x000fc400087fe43f */
[----:B------:R-:W-:Y:S01]  /*91f0*/  IADD3.X R135, R135, UR33, RZ, P4, !PT ;  /* 0x0000002187877c10 */ /* 0x000fe2000a7fe4ff */
[----:B------:R-:W-:Y:S02]  /*9200*/  UIADD3.X UR61, UR33, UR61, URZ, UP1, !UPT ;  /* 0x0000003d213d7290 */ /* 0x000fe40008ffe43f */
[----:B------:R-:W-:Y:S01]  /*9210*/  IADD3.X R137, R137, UR33, RZ, P3, !PT ;  /* 0x0000002189897c10 */ /* 0x000fe20009ffe4ff */
[----:B------:R-:W-:Y:S06]  /*9220*/  HMMA.16816.F32 R96, R56, R60, R96 ;  /* 0x0000003c3860723c */ /* 0x000fec0000001860 */
[C---:B------:R-:W-:Y:S06]  /*9230*/  HMMA.16816.F32 R92, R48.reuse, R52, R92 ;  /* 0x00000034305c723c */ /* 0x040fec000000185c */
[C---:B------:R-:W-:Y:S06]  /*9240*/  HMMA.16816.F32 R88, R48.reuse, R54, R88 ;  /* 0x000000363058723c */ /* 0x040fec0000001858 */
[C---:B------:R-:W-:Y:S06]  /*9250*/  HMMA.16816.F32 R84, R48.reuse, R62, R84 ;  /* 0x0000003e3054723c */ /* 0x040fec0000001854 */
[----:B------:R-:W-:Y:S01]  /*9260*/  HMMA.16816.F32 R80, R48, R60, R80 ;  /* 0x0000003c3050723c */ /* 0x000fe20000001850 */
[----:B------:R-:W-:-:S08]  /*9270*/  NOP ;  /* 0x0000000000007918 */ /* 0x000fd00000000000 */
[----:B------:R-:W-:-:S15]  /*9280*/  @P0 BRA `(.L_x_2) ;  /* 0xffffffbc00dc0947 */ /* 0x000fde000383ffff */
.L_x_1:
[----:B------:R-:W2:Y:S01]  /*9290*/  LDL.LU R49, [R1+0x8] ;  /* 0x0000080001317983 */ /* 0x000ea20000300800 */
[----:B------:R-:W1:Y:S01]  /*92a0*/  S2UR UR5, SR_CgaCtaId ;  /* 0x00000000000579c3 */ /* 0x000e620000008800 */
[----:B0-----:R-:W0:Y:S01]  /*92b0*/  S2R R16, SR_TID.X ;  /* 0x0000000000107919 */ /* 0x001e220000002100 */
[----:B------:R-:W-:Y:S02]  /*92c0*/  F2FP.SATFINITE.E4M3.F32.PACK_AB_MERGE_C R64, R65, R64, RZ ;  /* 0x000000404140723e */ /* 0x000fe400048070ff */
[----:B------:R-:W-:Y:S01]  /*92d0*/  F2FP.SATFINITE.E4M3.F32.PACK_AB_MERGE_C R72, R73, R72, RZ ;  /* 0x000000484948723e */ /* 0x000fe200048070ff */
[----:B------:R-:W3:Y:S01]  /*92e0*/  LDL.LU R48, [R1+0x4] ;  /* 0x0000040001307983 */ /* 0x000ee20000300800 */
[----:B------:R-:W-:Y:S01]  /*92f0*/  F2FP.SATFINITE.E4M3.F32.PACK_AB_MERGE_C R68, R69, R68, RZ ;  /* 0x000000444544723e */ /* 0x000fe200048070ff */
[----:B------:R-:W-:Y:S01]  /*9300*/  UMOV UR4, 0x400 ;  /* 0x0000040000047882 */ /* 0x000fe20000000000 */
[----:B------:R-:W-:Y:S01]  /*9310*/  F2FP.SATFINITE.E4M3.F32.PACK_AB_MERGE_C R66, R67, R66, RZ ;  /* 0x000000424342723e */ /* 0x000fe200048070ff */
[----:B------:R-:W4:Y:S01]  /*9320*/  LDL.LU R18, [R1] ;  /* 0x0000000001127983 */ /* 0x000f220000300800 */
[----:B------:R-:W-:Y:S01]  /*9330*/  F2FP.SATFINITE.E4M3.F32.PACK_AB_MERGE_C R74, R75, R74, RZ ;  /* 0x0000004a4b4a723e */ /* 0x000fe200048070ff */
[----:B------:R-:W-:Y:S01]  /*9340*/  ULDC.64 UR6, c[0x0][0x220] ;  /* 0x0000880000067ab9 */ /* 0x000fe20000000a00 */
[----:B------:R-:W-:Y:S01]  /*9350*/  F2FP.SATFINITE.E4M3.F32.PACK_AB_MERGE_C R70, R71, R70, RZ ;  /* 0x000000464746723e */ /* 0x000fe200048070ff */
[----:B------:R-:W-:Y:S01]  /*9360*/  ULDC.64 UR8, c[0x0][0x228] ;  /* 0x00008a0000087ab9 */ /* 0x000fe20000000a00 */
[----:B------:R-:W-:-:S02]  /*9370*/  LOP3.LUT R64, R64, 0xffff, RZ, 0xc0, !PT ;  /* 0x0000ffff40407812 */ /* 0x000fc400078ec0ff */
[----:B------:R-:W-:Y:S02]  /*9380*/  LOP3.LUT R68, R68, 0xffff, RZ, 0xc0, !PT ;  /* 0x0000ffff44447812 */ /* 0x000fe400078ec0ff */
[----:B------:R-:W-:Y:S02]  /*9390*/  LOP3.LUT R13, R72, 0xffff, RZ, 0xc0, !PT ;  /* 0x0000ffff480d7812 */ /* 0x000fe400078ec0ff */
[----:B------:R-:W-:Y:S01]  /*93a0*/  LOP3.LUT R66, R66, 0xffff, RZ, 0xc0, !PT ;  /* 0x0000ffff42427812 */ /* 0x000fe200078ec0ff */
[----:B-1----:R-:W-:Y:S01]  /*93b0*/  ULEA UR4, UR5, UR4, 0x18 ;  /* 0x0000000405047291 */ /* 0x002fe2000f8ec03f */
[----:B------:R-:W-:Y:S02]  /*93c0*/  LOP3.LUT R70, R70, 0xffff, RZ, 0xc0, !PT ;  /* 0x0000ffff46467812 */ /* 0x000fe400078ec0ff */
[----:B------:R-:W-:Y:S01]  /*93d0*/  LOP3.LUT R19, R74, 0xffff, RZ, 0xc0, !PT ;  /* 0x0000ffff4a137812 */ /* 0x000fe200078ec0ff */
[----:B------:R-:W-:Y:S01]  /*93e0*/  ULDC UR5, c[0x0][0x244] ;  /* 0x0000910000057ab9 */ /* 0x000fe20000000800 */
[----:B------:R-:W-:-:S02]  /*93f0*/  F2FP.SATFINITE.E4M3.F32.PACK_AB_MERGE_C R92, R93, R92, RZ ;  /* 0x0000005c5d5c723e */ /* 0x000fc400048070ff */
[----:B------:R-:W-:Y:S02]  /*9400*/  F2FP.SATFINITE.E4M3.F32.PACK_AB_MERGE_C R88, R89, R88, RZ ;  /* 0x000000585958723e */ /* 0x000fe400048070ff */
[----:B------:R-:W-:Y:S02]  /*9410*/  F2FP.SATFINITE.E4M3.F32.PACK_AB_MERGE_C R84, R85, R84, RZ ;  /* 0x000000545554723e */ /* 0x000fe400048070ff */
[----:B------:R-:W-:Y:S02]  /*9420*/  PRMT R5, R68, 0x3340, R1 ;  /* 0x0000334044057816 */ /* 0x000fe40000000001 */
[----:B------:R-:W-:Y:S02]  /*9430*/  PRMT R2, R64, 0x3340, R13 ;  /* 0x0000334040027816 */ /* 0x000fe4000000000d */
[----:B------:R-:W-:Y:S02]  /*9440*/  PRMT R9, R70, 0x3340, R1 ;  /* 0x0000334046097816 */ /* 0x000fe40000000001 */
[----:B------:R-:W-:-:S02]  /*9450*/  PRMT R4, R66, 0x3340, R19 ;  /* 0x0000334042047816 */ /* 0x000fc40000000013 */
[----:B------:R-:W-:Y:S02]  /*9460*/  PRMT R7, R2, 0x5410, R5 ;  /* 0x0000541002077816 */ /* 0x000fe40000000005 */
[----:B------:R-:W-:Y:S02]  /*9470*/  LOP3.LUT R92, R92, 0xffff, RZ, 0xc0, !PT ;  /* 0x0000ffff5c5c7812 */ /* 0x000fe400078ec0ff */
[----:B------:R-:W-:Y:S02]  /*9480*/  LOP3.LUT R21, R88, 0xffff, RZ, 0xc0, !PT ;  /* 0x0000ffff58157812 */ /* 0x000fe400078ec0ff */
[----:B------:R-:W-:Y:S02]  /*9490*/  LOP3.LUT R84, R84, 0xffff, RZ, 0xc0, !PT ;  /* 0x0000ffff54547812 */ /* 0x000fe400078ec0ff */
[----:B------:R-:W-:Y:S02]  /*94a0*/  SHF.R.U32.HI R2, RZ, 0x8, R13 ;  /* 0x00000008ff027819 */ /* 0x000fe4000001160d */
[----:B------:R-:W-:-:S02]  /*94b0*/  F2FP.SATFINITE.E4M3.F32.PACK_AB_MERGE_C R94, R95, R94, RZ ;  /* 0x0000005e5f5e723e */ /* 0x000fc400048070ff */
[----:B------:R-:W-:Y:S02]  /*94c0*/  F2FP.SATFINITE.E4M3.F32.PACK_AB_MERGE_C R90, R91, R90, RZ ;  /* 0x0000005a5b5a723e */ /* 0x000fe400048070ff */
[----:B------:R-:W-:Y:S02]  /*94d0*/  F2FP.SATFINITE.E4M3.F32.PACK_AB_MERGE_C R86, R87, R86, RZ ;  /* 0x000000565756723e */ /* 0x000fe400048070ff */
[----:B------:R-:W-:Y:S02]  /*94e0*/  PRMT R11, R4, 0x5410, R9 ;  /* 0x00005410040b7816 */ /* 0x000fe40000000009 */
[----:B------:R-:W-:Y:S02]  /*94f0*/  PRMT R9, R84, 0x3340, R1 ;  /* 0x0000334054097816 */ /* 0x000fe40000000001 */
[----:B------:R-:W-:Y:S02]  /*9500*/  PRMT R4, R92, 0x3340, R21 ;  /* 0x000033405c047816 */ /* 0x000fe40000000015 */
[----:B0-----:R-:W-:-:S02]  /*9510*/  LOP3.LUT R6, R16, 0x20, RZ, 0xc0, !PT ;  /* 0x0000002010067812 */ /* 0x001fc400078ec0ff */
[----:B------:R-:W-:Y:S02]  /*9520*/  LOP3.LUT R2, R2, 0xffff, RZ, 0xc0, !PT ;  /* 0x0000ffff02027812 */ /* 0x000fe400078ec0ff */
[----:B------:R-:W-:Y:S02]  /*9530*/  LOP3.LUT R94, R94, 0xffff, RZ, 0xc0, !PT ;  /* 0x0000ffff5e5e7812 */ /* 0x000fe400078ec0ff */
[----:B------:R-:W-:Y:S02]  /*9540*/  LOP3.LUT R23, R90, 0xffff, RZ, 0xc0, !PT ;  /* 0x0000ffff5a177812 */ /* 0x000fe400078ec0ff */
[----:B------:R-:W-:Y:S02]  /*9550*/  LOP3.LUT R86, R86, 0xffff, RZ, 0xc0, !PT ;  /* 0x0000ffff56567812 */ /* 0x000fe400078ec0ff */
[----:B------:R-:W-:Y:S02]  /*9560*/  PRMT R15, R4, 0x5410, R9 ;  /* 0x00005410040f7816 */ /* 0x000fe40000000009 */
[----:B------:R-:W-:-:S02]  /*9570*/  PRMT R13, R86, 0x3340, R1 ;  /* 0x00003340560d7816 */ /* 0x000fc40000000001 */
[----:B------:R-:W-:Y:S02]  /*9580*/  PRMT R10, R94, 0x3340, R23 ;  /* 0x000033405e0a7816 */ /* 0x000fe40000000017 */
[----:B------:R-:W-:Y:S02]  /*9590*/  SHF.R.U32.HI R4, RZ, 0x8, R70 ;  /* 0x00000008ff047819 */ /* 0x000fe40000011646 */
[----:B------:R-:W-:Y:S02]  /*95a0*/  PRMT R17, R10, 0x5410, R13 ;  /* 0x000054100a117816 */ /* 0x000fe4000000000d */
[----:B------:R-:W-:Y:S02]  /*95b0*/  LOP3.LUT R4, R4, 0xffff, RZ, 0xc0, !PT ;  /* 0x0000ffff04047812 */ /* 0x000fe400078ec0ff */
[----:B------:R-:W-:Y:S02]  /*95c0*/  F2FP.SATFINITE.E4M3.F32.PACK_AB_MERGE_C R96, R97, R96, RZ ;  /* 0x000000606160723e */ /* 0x000fe400048070ff */
[----:B------:R-:W-:-:S02]  /*95d0*/  PRMT R12, R4, 0x3340, R1 ;  /* 0x00003340040c7816 */ /* 0x000fc40000000001 */
[----:B------:R-:W-:Y:S02]  /*95e0*/  SHF.R.U32.HI R4, RZ, 0x8, R23 ;  /* 0x00000008ff047819 */ /* 0x000fe40000011617 */
[----:B------:R-:W-:Y:S02]  /*95f0*/  F2FP.SATFINITE.E4M3.F32.PACK_AB_MERGE_C R98, R99, R98, RZ ;  /* 0x000000626362723e */ /* 0x000fe400048070ff */
[----:B------:R-:W-:Y:S02]  /*9600*/  LOP3.LUT R4, R4, 0xffff, RZ, 0xc0, !PT ;  /* 0x0000ffff04047812 */ /* 0x000fe400078ec0ff */
[----:B------:R-:W-:Y:S02]  /*9610*/  F2FP.SATFINITE.E4M3.F32.PACK_AB_MERGE_C R80, R81, R80, RZ ;  /* 0x000000505150723e */ /* 0x000fe400048070ff */
[----:B------:R-:W-:Y:S02]  /*9620*/  F2FP.SATFINITE.E4M3.F32.PACK_AB_MERGE_C R82, R83, R82, RZ ;  /* 0x000000525352723e */ /* 0x000fe400048070ff */
[----:B------:R-:W-:-:S02]  /*9630*/  LOP3.LUT R96, R96, 0xffff, RZ, 0xc0, !PT ;  /* 0x0000ffff60607812 */ /* 0x000fc400078ec0ff */
[----:B------:R-:W-:Y:S02]  /*9640*/  LOP3.LUT R98, R98, 0xffff, RZ, 0xc0, !PT ;  /* 0x0000ffff62627812 */ /* 0x000fe400078ec0ff */
[----:B------:R-:W-:Y:S02]  /*9650*/  LOP3.LUT R80, R80, 0xffff, RZ, 0xc0, !PT ;  /* 0x0000ffff50507812 */ /* 0x000fe400078ec0ff */
[----:B------:R-:W-:Y:S02]  /*9660*/  LOP3.LUT R82, R82, 0xffff, RZ, 0xc0, !PT ;  /* 0x0000ffff52527812 */ /* 0x000fe400078ec0ff */
[----:B------:R-:W-:Y:S02]  /*9670*/  PRMT R20, R7, 0x4210, R96 ;  /* 0x0000421007147816 */ /* 0x000fe40000000060 */
[----:B------:R-:W-:Y:S02]  /*9680*/  PRMT R22, R11, 0x4210, R98 ;  /* 0x000042100b167816 */ /* 0x000fe40000000062 */
[----:B------:R-:W-:-:S02]  /*9690*/  PRMT R24, R15, 0x4210, R80 ;  /* 0x000042100f187816 */ /* 0x000fc40000000050 */
[----:B------:R-:W-:Y:S02]  /*96a0*/  PRMT R26, R17, 0x4210, R82 ;  /* 0x00004210111a7816 */ /* 0x000fe40000000052 */
[C-C-:B------:R-:W-:Y:S02]  /*96b0*/  LOP3.LUT R15, R130.reuse, 0x8, R131.reuse, 0xfe, !PT ;  /* 0x00000008820f7812 */ /* 0x140fe400078efe83 */
[C-C-:B------:R-:W-:Y:S02]  /*96c0*/  LOP3.LUT R17, R130.reuse, 0xa, R131.reuse, 0xfe, !PT ;  /* 0x0000000a82117812 */ /* 0x140fe400078efe83 */
[C-C-:B------:R-:W-:Y:S02]  /*96d0*/  LOP3.LUT R40, R130.reuse, 0xc, R131.reuse, 0xfe, !PT ;  /* 0x0000000c82287812 */ /* 0x140fe400078efe83 */
[C-C-:B------:R-:W-:Y:S02]  /*96e0*/  LOP3.LUT R37, R130.reuse, 0x12, R131.reuse, 0xfe, !PT ;  /* 0x0000001282257812 */ /* 0x140fe400078efe83 */
[----:B------:R-:W-:-:S02]  /*96f0*/  LOP3.LUT R39, R130, 0xe, R131, 0xfe, !PT ;  /* 0x0000000e82277812 */ /* 0x000fc400078efe83 */
[C-C-:B------:R-:W-:Y:S02]  /*9700*/  LOP3.LUT R38, R130.reuse, 0x10, R131.reuse, 0xfe, !PT ;  /* 0x0000001082267812 */ /* 0x140fe400078efe83 */
[C-C-:B------:R-:W-:Y:S02]  /*9710*/  LOP3.LUT R36, R130.reuse, 0x14, R131.reuse, 0xfe, !PT ;  /* 0x0000001482247812 */ /* 0x140fe400078efe83 */
[C-C-:B------:R-:W-:Y:S02]  /*9720*/  LOP3.LUT R33, R130.reuse, 0x1a, R131.reuse, 0xfe, !PT ;  /* 0x0000001a82217812 */ /* 0x140fe400078efe83 */
[----:B------:R-:W-:Y:S02]  /*9730*/  LOP3.LUT R35, R130, 0x16, R131, 0xfe, !PT ;  /* 0x0000001682237812 */ /* 0x000fe400078efe83 */
[----:B--2---:R-:W-:Y:S02]  /*9740*/  LOP3.LUT R0, R49, 0x200, RZ, 0xc0, !PT ;  /* 0x0000020031007812 */ /* 0x004fe400078ec0ff */
[----:B---3--:R-:W-:-:S02]  /*9750*/  LOP3.LUT R3, R48, 0x80, RZ, 0xc0, !PT ;  /* 0x0000008030037812 */ /* 0x008fc400078ec0ff */
[----:B------:R-:W0:Y:S02]  /*9760*/  S2R R48, SR_TID.X ;  /* 0x0000000000307919 */ /* 0x000e240000002100 */
[----:B------:R-:W-:Y:S02]  /*9770*/  IADD3 R3, R3, UR4, R0 ;  /* 0x0000000403037c10 */ /* 0x000fe4000fffe000 */
[----:B------:R-:W-:-:S03]  /*9780*/  SHF.R.U32.HI R0, RZ, 0x8, R64 ;  /* 0x00000008ff007819 */ /* 0x000fc60000011640 */
[----:B------:R-:W-:Y:S01]  /*9790*/  IMAD R6, R6, 0x20, R3 ;  /* 0x0000002006067824 */ /* 0x000fe200078e0203 */
[----:B------:R-:W-:Y:S02]  /*97a0*/  LOP3.LUT R5, R0, 0xffff, RZ, 0xc0, !PT ;  /* 0x0000ffff00057812 */ /* 0x000fe400078ec0ff */
[----:B------:R-:W-:Y:S02]  /*97b0*/  SHF.R.U32.HI R3, RZ, 0x8, R68 ;  /* 0x00000008ff037819 */ /* 0x000fe40000011644 */
[----:B------:R-:W-:Y:S02]  /*97c0*/  PRMT R9, R5, 0x3340, R2 ;  /* 0x0000334005097816 */ /* 0x000fe40000000002 */
[----:B------:R-:W-:Y:S02]  /*97d0*/  SHF.R.U32.HI R2, RZ, 0x8, R19 ;  /* 0x00000008ff027819 */ /* 0x000fe40000011613 */
[----:B------:R-:W-:Y:S02]  /*97e0*/  SHF.R.U32.HI R0, RZ, 0x8, R66 ;  /* 0x00000008ff007819 */ /* 0x000fe40000011642 */
[----:B------:R-:W-:-:S02]  /*97f0*/  LOP3.LUT R3, R3, 0xffff, RZ, 0xc0, !PT ;  /* 0x0000ffff03037812 */ /* 0x000fc400078ec0ff */
[----:B------:R-:W-:Y:S02]  /*9800*/  LOP3.LUT R2, R2, 0xffff, RZ, 0xc0, !PT ;  /* 0x0000ffff02027812 */ /* 0x000fe400078ec0ff */
[----:B------:R-:W-:Y:S01]  /*9810*/  LOP3.LUT R13, R0, 0xffff, RZ, 0xc0, !PT ;  /* 0x0000ffff000d7812 */ /* 0x000fe200078ec0ff */
[----:B0-----:R-:W-:Y:S01]  /*9820*/  IMAD.SHL.U32 R5, R48, 0x10, RZ ;  /* 0x0000001030057824 */ /* 0x001fe200078e00ff */
[----:B------:R-:W-:-:S04]  /*9830*/  PRMT R10, R3, 0x3340, R8 ;  /* 0x00003340030a7816 */ /* 0x000fc80000000008 */
[----:B------:R-:W-:Y:S02]  /*9840*/  LOP3.LUT R5, R5, 0x70, RZ, 0xc0, !PT ;  /* 0x0000007005057812 */ /* 0x000fe400078ec0ff */
[----:B------:R-:W-:Y:S02]  /*9850*/  PRMT R13, R13, 0x3340, R2 ;  /* 0x000033400d0d7816 */ /* 0x000fe40000000002 */
[----:B------:R-:W-:Y:S01]  /*9860*/  SHF.R.U32.HI R0, RZ, 0x8, R92 ;  /* 0x00000008ff007819 */ /* 0x000fe2000001165c */
[----:B------:R-:W-:Y:S01]  /*9870*/  IMAD.IADD R8, R5, 0x1, R6 ;  /* 0x0000000105087824 */ /* 0x000fe200078e0206 */
[----:B------:R-:W-:Y:S02]  /*9880*/  SHF.R.U32.HI R3, RZ, 0x8, R21 ;  /* 0x00000008ff037819 */ /* 0x000fe40000011615 */
[----:B------:R-:W-:Y:S02]  /*9890*/  SHF.R.U32.HI R5, RZ, 0x8, R84 ;  /* 0x00000008ff057819 */ /* 0x000fe40000011654 */
[----:B------:R-:W-:-:S02]  /*98a0*/  SHF.R.U32.HI R2, RZ, 0x8, R94 ;  /* 0x00000008ff027819 */ /* 0x000fc4000001165e */
[----:B------:R-:W-:Y:S02]  /*98b0*/  SHF.R.U32.HI R6, RZ, 0x8, R86 ;  /* 0x00000008ff067819 */ /* 0x000fe40000011656 */
[----:B------:R-:W-:Y:S02]  /*98c0*/  LOP3.LUT R3, R3, 0xffff, RZ, 0xc0, !PT ;  /* 0x0000ffff03037812 */ /* 0x000fe400078ec0ff */
[----:B------:R-:W-:Y:S02]  /*98d0*/  LOP3.LUT R0, R0, 0xffff, RZ, 0xc0, !PT ;  /* 0x0000ffff00007812 */ /* 0x000fe400078ec0ff */
[----:B------:R-:W-:Y:S02]  /*98e0*/  LOP3.LUT R5, R5, 0xffff, RZ, 0xc0, !PT ;  /* 0x0000ffff05057812 */ /* 0x000fe400078ec0ff */
[----:B------:R-:W-:Y:S02]  /*98f0*/  LOP3.LUT R19, R2, 0xffff, RZ, 0xc0, !PT ;  /* 0x0000ffff02137812 */ /* 0x000fe400078ec0ff */
[----:B------:R-:W-:-:S02]  /*9900*/  LOP3.LUT R6, R6, 0xffff, RZ, 0xc0, !PT ;  /* 0x0000ffff06067812 */ /* 0x000fc400078ec0ff */
[----:B------:R-:W-:Y:S02]  /*9910*/  PRMT R0, R0, 0x3340, R3 ;  /* 0x0000334000007816 */ /* 0x000fe40000000003 */
[----:B------:R-:W-:Y:S02]  /*9920*/  PRMT R5, R5, 0x3340, R14 ;  /* 0x0000334005057816 */ /* 0x000fe4000000000e */
[----:B------:R-:W-:Y:S02]  /*9930*/  PRMT R4, R19, 0x3340, R4 ;  /* 0x0000334013047816 */ /* 0x000fe40000000004 */
[----:B------:R-:W-:Y:S02]  /*9940*/  PRMT R3, R6, 0x3340, R1 ;  /* 0x0000334006037816 */ /* 0x000fe40000000001 */
[----:B------:R-:W-:Y:S02]  /*9950*/  PRMT R9, R9, 0x5410, R10 ;  /* 0x0000541009097816 */ /* 0x000fe4000000000a */
[----:B------:R-:W-:-:S02]  /*9960*/  PRMT R13, R13, 0x5410, R12 ;  /* 0x000054100d0d7816 */ /* 0x000fc4000000000c */
[----:B------:R-:W-:Y:S02]  /*9970*/  PRMT R5, R0, 0x5410, R5 ;  /* 0x0000541000057816 */ /* 0x000fe40000000005 */
[----:B------:R-:W-:Y:S02]  /*9980*/  PRMT R3, R4, 0x5410, R3 ;  /* 0x0000541004037816 */ /* 0x000fe40000000003 */
[----:B------:R-:W-:Y:S02]  /*9990*/  PRMT R21, R9, 0x5210, R96 ;  /* 0x0000521009157816 */ /* 0x000fe40000000060 */
[----:B------:R-:W-:Y:S01]  /*99a0*/  PRMT R23, R13, 0x5210, R98 ;  /* 0x000052100d177816 */ /* 0x000fe20000000062 */
[----:B------:R-:W-:Y:S01]  /*99b0*/  BAR.SYNC.DEFER_BLOCKING 0x0 ;  /* 0x0000000000007b1d */ /* 0x000fe20000010000 */
[----:B------:R-:W-:Y:S02]  /*99c0*/  PRMT R25, R5, 0x5210, R80 ;  /* 0x0000521005197816 */ /* 0x000fe40000000050 */
[----:B------:R-:W-:-:S02]  /*99d0*/  PRMT R27, R3, 0x5210, R82 ;  /* 0x00005210031b7816 */ /* 0x000fc40000000052 */
[----:B------:R-:W-:Y:S01]  /*99e0*/  LOP3.LUT R9, R16, 0x3f, RZ, 0xc0, !PT ;  /* 0x0000003f10097812 */ /* 0x000fe200078ec0ff */
[----:B------:R-:W-:Y:S04]  /*99f0*/  STSM.16.M88.4 [R8], R20 ;  /* 0x0000001408007844 */ /* 0x000fe80000000200 */
[----:B------:R-:W-:Y:S01]  /*9a00*/  STSM.16.M88.4 [R8+0x100], R24 ;  /* 0x0001001808007844 */ /* 0x000fe20000000200 */
[----:B------:R-:W-:Y:S01]  /*9a10*/  LEA R9, R9, UR4, 0x4 ;  /* 0x0000000409097c11 */ /* 0x000fe2000f8e20ff */
[----:B----4-:R-:W-:Y:S01]  /*9a20*/  IMAD R0, R18, UR5, RZ ;  /* 0x0000000512007c24 */ /* 0x010fe2000f8e02ff */
[----:B------:R-:W-:Y:S01]  /*9a30*/  LOP3.LUT R2, R130, R131, RZ, 0xfc, !PT ;  /* 0x0000008382027212 */ /* 0x000fe200078efcff */
[----:B------:R-:W-:Y:S01]  /*9a40*/  BAR.SYNC.DEFER_BLOCKING 0x0 ;  /* 0x0000000000007b1d */ /* 0x000fe20000010000 */
[----:B------:R-:W-:-:S05]  /*9a50*/  ISETP.GE.AND P0, PT, R18, UR8, PT ;  /* 0x0000000812007c0c */ /* 0x000fca000bf06270 */
[----:B------:R-:W-:Y:S01]  /*9a60*/  ULDC UR4, c[0x0][0x248] ;  /* 0x0000920000047ab9 */ /* 0x000fe20000000800 */
[----:B------:R-:W0:Y:S01]  /*9a70*/  LDS.128 R4, [R9] ;  /* 0x0000000009047984 */ /* 0x000e220000000c00 */
[----:B------:R-:W-:-:S03]  /*9a80*/  IADD3 R44, P1, R0, UR6, RZ ;  /* 0x00000006002c7c10 */ /* 0x000fc6000ff3e0ff */
[----:B------:R-:W1:Y:S01]  /*9a90*/  LDS.128 R8, [R9+0x400] ;  /* 0x0004000009087984 */ /* 0x000e620000000c00 */
[----:B------:R-:W-:Y:S02]  /*9aa0*/  LEA.HI.X.SX32 R46, R0, UR7, 0x1, P1 ;  /* 0x00000007002e7c11 */ /* 0x000fe400088f0eff */
[--C-:B------:R-:W-:Y:S01]  /*9ab0*/  LOP3.LUT R0, R130, 0x2, R131.reuse, 0xfe, !PT ;  /* 0x0000000282007812 */ /* 0x100fe200078efe83 */
[C---:B------:R-:W-:Y:S01]  /*9ac0*/  IMAD R3, R2.reuse, UR4, RZ ;  /* 0x0000000402037c24 */ /* 0x040fe2000f8e02ff */
[----:B------:R-:W-:Y:S02]  /*9ad0*/  ISETP.LT.AND P1, PT, R2, UR9, !P0 ;  /* 0x0000000902007c0c */ /* 0x000fe4000c721270 */
[C---:B------:R-:W-:Y:S01]  /*9ae0*/  ISETP.LT.AND P4, PT, R0.reuse, UR9, !P0 ;  /* 0x0000000900007c0c */ /* 0x040fe2000c781270 */
[----:B------:R-:W-:Y:S01]  /*9af0*/  IMAD R13, R0, UR4, RZ ;  /* 0x00000004000d7c24 */ /* 0x000fe2000f8e02ff */
[----:B------:R-:W-:Y:S02]  /*9b00*/  IADD3 R2, P2, R3, R44, RZ ;  /* 0x0000002c03027210 */ /* 0x000fe40007f5e0ff */
[----:B------:R-:W-:-:S02]  /*9b10*/  LOP3.LUT R16, R130, 0x4, R131, 0xfe, !PT ;  /* 0x0000000482107812 */ /* 0x000fc400078efe83 */
[----:B------:R-:W-:Y:S02]  /*9b20*/  IADD3 R12, P3, R13, R44, RZ ;  /* 0x0000002c0d0c7210 */ /* 0x000fe40007f7e0ff */
[-C--:B------:R-:W-:Y:S02]  /*9b30*/  LEA.HI.X.SX32 R3, R3, R46.reuse, 0x1, P2 ;  /* 0x0000002e03037211 */ /* 0x080fe400010f0eff */
[----:B------:R-:W-:Y:S01]  /*9b40*/  LEA.HI.X.SX32 R13, R13, R46, 0x1, P3 ;  /* 0x0000002e0d0d7211 */ /* 0x000fe200018f0eff */
[----:B------:R-:W-:Y:S01]  /*9b50*/  IMAD R41, R16, UR4, RZ ;  /* 0x0000000410297c24 */ /* 0x000fe2000f8e02ff */
[----:B------:R-:W-:Y:S02]  /*9b60*/  LOP3.LUT R14, R130, 0x6, R131, 0xfe, !PT ;  /* 0x00000006820e7812 */ /* 0x000fe400078efe83 */
[----:B------:R-:W-:-:S03]  /*9b70*/  ISETP.LT.AND P2, PT, R16, UR9, !P0 ;  /* 0x0000000910007c0c */ /* 0x000fc6000c741270 */
[----:B------:R-:W-:Y:S01]  /*9b80*/  IMAD R42, R14, UR4, RZ ;  /* 0x000000040e2a7c24 */ /* 0x000fe2000f8e02ff */
[----:B------:R-:W-:Y:S02]  /*9b90*/  ISETP.LT.AND P3, PT, R15, UR9, !P0 ;  /* 0x000000090f007c0c */ /* 0x000fe4000c761270 */
[----:B0-----:R-:W-:Y:S02]  /*9ba0*/  PRMT R47, R4, 0x7770, RZ ;  /* 0x00007770042f7816 */ /* 0x001fe400000000ff */
[----:B------:R-:W-:-:S03]  /*9bb0*/  PRMT R45, R5, 0x7770, RZ ;  /* 0x00007770052d7816 */ /* 0x000fc600000000ff */
[----:B------:R0:W-:Y:S04]  /*9bc0*/  @P1 STG.E.U8 desc[UR30][R2.64], R47 ;  /* 0x0000002f02001986 */ /* 0x0001e8000c10111e */
[----:B------:R2:W-:Y:S01]  /*9bd0*/  @P4 STG.E.U8 desc[UR30][R12.64], R45 ;  /* 0x0000002d0c004986 */ /* 0x0005e2000c10111e */
[----:B------:R-:W-:Y:S02]  /*9be0*/  ISETP.LT.AND P4, PT, R14, UR9, !P0 ;  /* 0x000000090e007c0c */ /* 0x000fe4000c781270 */
[----:B------:R-:W-:Y:S01]  /*9bf0*/  IADD3 R14, P6, R41, R44, RZ ;  /* 0x0000002c290e7210 */ /* 0x000fe20007fde0ff */
[----:B------:R-:W-:-:S03]  /*9c00*/  IMAD R43, R15, UR4, RZ ;  /* 0x000000040f2b7c24 */ /* 0x000fc6000f8e02ff */
[----:B------:R-:W-:Y:S01]  /*9c10*/  LEA.HI.X.SX32 R15, R41, R46, 0x1, P6 ;  /* 0x0000002e290f7211 */ /* 0x000fe200030f0eff */
[C---:B------:R-:W-:Y:S01]  /*9c20*/  IMAD R41, R17.reuse, UR4, RZ ;  /* 0x0000000411297c24 */ /* 0x040fe2000f8e02ff */
[----:B0-----:R-:W-:Y:S02]  /*9c30*/  PRMT R47, R6, 0x7770, RZ ;  /* 0x00007770062f7816 */ /* 0x001fe400000000ff */
[----:B------:R-:W-:-:S03]  /*9c40*/  ISETP.LT.AND P1, PT, R17, UR9, !P0 ;  /* 0x0000000911007c0c */ /* 0x000fc6000c721270 */
[----:B------:R0:W-:Y:S01]  /*9c50*/  @P2 STG.E.U8 desc[UR30][R14.64], R47 ;  /* 0x0000002f0e002986 */ /* 0x0001e2000c10111e */
[-C--:B--2---:R-:W-:Y:S02]  /*9c60*/  IADD3 R12, P2, R41, R44.reuse, RZ ;  /* 0x0000002c290c7210 */ /* 0x084fe40007f5e0ff */
[-C--:B------:R-:W-:Y:S02]  /*9c70*/  IADD3 R16, P5, R42, R44.reuse, RZ ;  /* 0x0000002c2a107210 */ /* 0x080fe40007fbe0ff */
[----:B------:R-:W-:Y:S02]  /*9c80*/  IADD3 R2, P6, R43, R44, RZ ;  /* 0x0000002c2b027210 */ /* 0x000fe40007fde0ff */
[-C--:B------:R-:W-:Y:S02]  /*9c90*/  LEA.HI.X.SX32 R13, R41, R46.reuse, 0x1, P2 ;  /* 0x0000002e290d7211 */ /* 0x080fe400010f0eff */
[C---:B------:R-:W-:Y:S01]  /*9ca0*/  ISETP.LT.AND P2, PT, R40.reuse, UR9, !P0 ;  /* 0x0000000928007c0c */ /* 0x040fe2000c741270 */
[----:B------:R-:W-:Y:S01]  /*9cb0*/  IMAD R40, R40, UR4, RZ ;  /* 0x0000000428287c24 */ /* 0x000fe2000f8e02ff */
[----:B------:R-:W-:-:S02]  /*9cc0*/  LEA.HI.X.SX32 R17, R42, R46, 0x1, P5 ;  /* 0x0000002e2a117211 */ /* 0x000fc400028f0eff */
[----:B------:R-:W-:Y:S02]  /*9cd0*/  PRMT R45, R7, 0x7770, RZ ;  /* 0x00007770072d7816 */ /* 0x000fe400000000ff */
[----:B------:R-:W-:Y:S02]  /*9ce0*/  LEA.HI.X.SX32 R3, R43, R46, 0x1, P6 ;  /* 0x0000002e2b037211 */ /* 0x000fe400030f0eff */
[----:B-1----:R-:W-:Y:S02]  /*9cf0*/  PRMT R43, R8, 0x7770, RZ ;  /* 0x00007770082b7816 */ /* 0x002fe400000000ff */
[----:B------:R-:W-:Y:S01]  /*9d00*/  PRMT R41, R9, 0x7770, RZ ;  /* 0x0000777009297816 */ /* 0x000fe200000000ff */
[----:B------:R1:W-:Y:S01]  /*9d10*/  @P4 STG.E.U8 desc[UR30][R16.64], R45 ;  /* 0x0000002d10004986 */ /* 0x0003e2000c10111e */
[----:B0-----:R-:W-:-:S03]  /*9d20*/  IADD3 R14, P6, R40, R44, RZ ;  /* 0x0000002c280e7210 */ /* 0x001fc60007fde0ff */
[----:B------:R-:W-:Y:S01]  /*9d30*/  @P3 STG.E.U8 desc[UR30][R2.64], R43 ;  /* 0x0000002b02003986 */ /* 0x000fe2000c10111e */
[----:B------:R-:W-:-:S03]  /*9d40*/  LEA.HI.X.SX32 R15, R40, R46, 0x1, P6 ;  /* 0x0000002e280f7211 */ /* 0x000fc600030f0eff */
[----:B------:R0:W-:Y:S01]  /*9d50*/  @P1 STG.E.U8 desc[UR30][R12.64], R41 ;  /* 0x000000290c001986 */ /* 0x0001e2000c10111e */
[C---:B------:R-:W-:Y:S01]  /*9d60*/  ISETP.LT.AND P1, PT, R37.reuse, UR9, !P0 ;  /* 0x0000000925007c0c */ /* 0x040fe2000c721270 */
[----:B------:R-:W-:Y:S01]  /*9d70*/  IMAD R37, R37, UR4, RZ ;  /* 0x0000000425257c24 */ /* 0x000fe2000f8e02ff */
[----:B-1----:R-:W-:Y:S02]  /*9d80*/  PRMT R45, R10, 0x7770, RZ ;  /* 0x000077700a2d7816 */ /* 0x002fe400000000ff */
[C---:B------:R-:W-:Y:S01]  /*9d90*/  ISETP.LT.AND P4, PT, R39.reuse, UR9, !P0 ;  /* 0x0000000927007c0c */ /* 0x040fe2000c781270 */
[----:B------:R-:W-:Y:S01]  /*9da0*/  IMAD R39, R39, UR4, RZ ;  /* 0x0000000427277c24 */ /* 0x000fe2000f8e02ff */
[C---:B------:R-:W-:Y:S01]  /*9db0*/  ISETP.LT.AND P3, PT, R38.reuse, UR9, !P0 ;  /* 0x0000000926007c0c */ /* 0x040fe2000c761270 */
[----:B------:R-:W-:Y:S01]  /*9dc0*/  IMAD R38, R38, UR4, RZ ;  /* 0x0000000426267c24 */ /* 0x000fe2000f8e02ff */
[----:B------:R1:W-:Y:S01]  /*9dd0*/  @P2 STG.E.U8 desc[UR30][R14.64], R45 ;  /* 0x0000002d0e002986 */ /* 0x0003e2000c10111e */
[----:B0-----:R-:W-:-:S02]  /*9de0*/  IADD3 R12, P2, R37, R44, RZ ;  /* 0x0000002c250c7210 */ /* 0x001fc40007f5e0ff */
[-C--:B------:R-:W-:Y:S02]  /*9df0*/  IADD3 R16, P5, R39, R44.reuse, RZ ;  /* 0x0000002c27107210 */ /* 0x080fe40007fbe0ff */
[----:B------:R-:W-:Y:S02]  /*9e00*/  IADD3 R2, P6, R38, R44, RZ ;  /* 0x0000002c26027210 */ /* 0x000fe40007fde0ff */
[-C--:B------:R-:W-:Y:S02]  /*9e10*/  LEA.HI.X.SX32 R13, R37, R46.reuse, 0x1, P2 ;  /* 0x0000002e250d7211 */ /* 0x080fe400010f0eff */
[C---:B------:R-:W-:Y:S01]  /*9e20*/  ISETP.LT.AND P2, PT, R36.reuse, UR9, !P0 ;  /* 0x0000000924007c0c */ /* 0x040fe2000c741270 */
[----:B------:R-:W-:Y:S01]  /*9e30*/  IMAD R36, R36, UR4, RZ ;  /* 0x0000000424247c24 */ /* 0x000fe2000f8e02ff */
[----:B------:R-:W-:Y:S02]  /*9e40*/  LEA.HI.X.SX32 R17, R39, R46, 0x1, P5 ;  /* 0x0000002e27117211 */ /* 0x000fe400028f0eff */
[----:B------:R-:W-:-:S02]  /*9e50*/  PRMT R43, R11, 0x7770, RZ ;  /* 0x000077700b2b7816 */ /* 0x000fc400000000ff */
[----:B------:R-:W-:Y:S02]  /*9e60*/  LEA.HI.X.SX32 R3, R38, R46, 0x1, P6 ;  /* 0x0000002e26037211 */ /* 0x000fe400030f0eff */
[----:B------:R-:W-:Y:S02]  /*9e70*/  PRMT R41, R4, 0x7771, RZ ;  /* 0x0000777104297816 */ /* 0x000fe400000000ff */
[----:B------:R-:W-:Y:S01]  /*9e80*/  PRMT R39, R5, 0x7771, RZ ;  /* 0x0000777105277816 */ /* 0x000fe200000000ff */
[----:B------:R-:W-:Y:S01]  /*9e90*/  @P4 STG.E.U8 desc[UR30][R16.64], R43 ;  /* 0x0000002b10004986 */ /* 0x000fe2000c10111e */
[----:B-1----:R-:W-:-:S03]  /*9ea0*/  IADD3 R14, P6, R36, R44, RZ ;  /* 0x0000002c240e7210 */ /* 0x002fc60007fde0ff */
[----:B------:R-:W-:Y:S01]  /*9eb0*/  @P3 STG.E.U8 desc[UR30][R2.64], R41 ;  /* 0x0000002902003986 */ /* 0x000fe2000c10111e */
[--C-:B------:R-:W-:Y:S02]  /*9ec0*/  LOP3.LUT R34, R130, 0x18, R131.reuse, 0xfe, !PT ;  /* 0x0000001882227812 */ /* 0x100fe400078efe83 */
[----:B------:R-:W-:Y:S01]  /*9ed0*/  LEA.HI.X.SX32 R15, R36, R46, 0x1, P6 ;  /* 0x0000002e240f7211 */ /* 0x000fe200030f0eff */
[----:B------:R0:W-:Y:S01]  /*9ee0*/  @P1 STG.E.U8 desc[UR30][R12.64], R39 ;  /* 0x000000270c001986 */ /* 0x0001e2000c10111e */
[C---:B------:R-:W-:Y:S01]  /*9ef0*/  ISETP.LT.AND P1, PT, R33.reuse, UR9, !P0 ;  /* 0x0000000921007c0c */ /* 0x040fe2000c721270 */
[----:B------:R-:W-:Y:S01]  /*9f00*/  IMAD R33, R33, UR4, RZ ;  /* 0x0000000421217c24 */ /* 0x000fe2000f8e02ff */
[----:B------:R-:W-:Y:S02]  /*9f10*/  PRMT R37, R6, 0x7771, RZ ;  /* 0x0000777106257816 */ /* 0x000fe400000000ff */
[C---:B------:R-:W-:Y:S01]  /*9f20*/  ISETP.LT.AND P4, PT, R35.reuse, UR9, !P0 ;  /* 0x0000000923007c0c */ /* 0x040fe2000c781270 */
[----:B------:R-:W-:Y:S01]  /*9f30*/  IMAD R35, R35, UR4, RZ ;  /* 0x0000000423237c24 */ /* 0x000fe2000f8e02ff */
[C---:B------:R-:W-:Y:S01]  /*9f40*/  ISETP.LT.AND P3, PT, R34.reuse, UR9, !P0 ;  /* 0x0000000922007c0c */ /* 0x040fe2000c761270 */
[----:B------:R-:W-:Y:S01]  /*9f50*/  IMAD R34, R34, UR4, RZ ;  /* 0x0000000422227c24 */ /* 0x000fe2000f8e02ff */
[----:B------:R1:W-:Y:S01]  /*9f60*/  @P2 STG.E.U8 desc[UR30][R14.64], R37 ;  /* 0x000000250e002986 */ /* 0x0003e2000c10111e */
[----:B------:R-:W-:-:S02]  /*9f70*/  LOP3.LUT R32, R130, 0x1c, R131, 0xfe, !PT ;  /* 0x0000001c82207812 */ /* 0x000fc400078efe83 */
[-C--:B0-----:R-:W-:Y:S02]  /*9f80*/  IADD3 R12, P2, R33, R44.reuse, RZ ;  /* 0x0000002c210c7210 */ /* 0x081fe40007f5e0ff */
        /* <DEDUP_REMOVED lines=8> */
[----:B------:R-:W-:Y:S02]  /*a010*/  PRMT R39, R8, 0x7771, RZ ;  /* 0x0000777108277816 */ /* 0x000fe400000000ff */
[----:B------:R-:W-:Y:S01]  /*a020*/  PRMT R33, R9, 0x7771, RZ ;  /* 0x0000777109217816 */ /* 0x000fe200000000ff */
[----:B------:R-:W-:Y:S01]  /*a030*/  @P4 STG.E.U8 desc[UR30][R16.64], R35 ;  /* 0x0000002310004986 */ /* 0x000fe2000c10111e */
[--C-:B------:R-:W-:Y:S02]  /*a040*/  LOP3.LUT R29, R130, 0x22, R131.reuse, 0xfe, !PT ;  /* 0x00000022821d7812 */ /* 0x100fe400078efe83 */
[----:B-1----:R-:W-:Y:S01]  /*a050*/  IADD3 R14, P6, R32, R44, RZ ;  /* 0x0000002c200e7210 */ /* 0x002fe20007fde0ff */
[----:B------:R-:W-:Y:S01]  /*a060*/  @P3 STG.E.U8 desc[UR30][R2.64], R39 ;  /* 0x0000002702003986 */ /* 0x000fe2000c10111e */
[----:B------:R-:W-:-:S02]  /*a070*/  LOP3.LUT R31, R130, 0x1e, R131, 0xfe, !PT ;  /* 0x0000001e821f7812 */ /* 0x000fc400078efe83 */
[----:B------:R-:W-:Y:S01]  /*a080*/  LOP3.LUT R30, R130, 0x20, R131, 0xfe, !PT ;  /* 0x00000020821e7812 */ /* 0x000fe200078efe83 */
[----:B------:R0:W-:Y:S01]  /*a090*/  @P1 STG.E.U8 desc[UR30][R12.64], R33 ;  /* 0x000000210c001986 */ /* 0x0001e2000c10111e */
[C---:B------:R-:W-:Y:S01]  /*a0a0*/  ISETP.LT.AND P1, PT, R29.reuse, UR9, !P0 ;  /* 0x000000091d007c0c */ /* 0x040fe2000c721270 */
[----:B------:R-:W-:Y:S01]  /*a0b0*/  IMAD R29, R29, UR4, RZ ;  /* 0x000000041d1d7c24 */ /* 0x000fe2000f8e02ff */
[----:B------:R-:W-:Y:S02]  /*a0c0*/  LEA.HI.X.SX32 R15, R32, R46, 0x1, P6 ;  /* 0x0000002e200f7211 */ /* 0x000fe400030f0eff */
[----:B------:R-:W-:Y:S02]  /*a0d0*/  PRMT R37, R10, 0x7771, RZ ;  /* 0x000077710a257816 */ /* 0x000fe400000000ff */
[C---:B------:R-:W-:Y:S01]  /*a0e0*/  ISETP.LT.AND P4, PT, R31.reuse, UR9, !P0 ;  /* 0x000000091f007c0c */ /* 0x040fe2000c781270 */
[----:B------:R-:W-:Y:S01]  /*a0f0*/  IMAD R31, R31, UR4, RZ ;  /* 0x000000041f1f7c24 */ /* 0x000fe2000f8e02ff */
[C---:B------:R-:W-:Y:S01]  /*a100*/  ISETP.LT.AND P3, PT, R30.reuse, UR9, !P0 ;  /* 0x000000091e007c0c */ /* 0x040fe2000c761270 */
[----:B------:R-:W-:Y:S01]  /*a110*/  IMAD R30, R30, UR4, RZ ;  /* 0x000000041e1e7c24 */ /* 0x000fe2000f8e02ff */
[----:B------:R1:W-:Y:S01]  /*a120*/  @P2 STG.E.U8 desc[UR30][R14.64], R37 ;  /* 0x000000250e002986 */ /* 0x0003e2000c10111e */
[----:B0-----:R-:W-:-:S02]  /*a130*/  IADD3 R12, P2, R29, R44, RZ ;  /* 0x0000002c1d0c7210 */ /* 0x001fc40007f5e0ff */
[----:B------:R-:W-:Y:S02]  /*a140*/  LOP3.LUT R28, R130, 0x24, R131, 0xfe, !PT ;  /* 0x00000024821c7812 */ /* 0x000fe400078efe83 */
        /* <DEDUP_REMOVED lines=10> */
[----:B------:R0:W-:Y:S01]  /*a1f0*/  @P4 STG.E.U8 desc[UR30][R16.64], R35 ;  /* 0x0000002310004986 */ /* 0x0001e2000c10111e */
[C-C-:B------:R-:W-:Y:S02]  /*a200*/  LOP3.LUT R27, R130.reuse, 0x26, R131.reuse, 0xfe, !PT ;  /* 0x00000026821b7812 */ /* 0x140fe400078efe83 */
[----:B------:R-:W-:-:S02]  /*a210*/  LOP3.LUT R25, R130, 0x2a, R131, 0xfe, !PT ;  /* 0x0000002a82197812 */ /* 0x000fc400078efe83 */
[----:B-1----:R-:W-:Y:S01]  /*a220*/  IADD3 R14, P6, R28, R44, RZ ;  /* 0x0000002c1c0e7210 */ /* 0x002fe20007fde0ff */
[----:B------:R-:W-:Y:S01]  /*a230*/  @P3 STG.E.U8 desc[UR30][R2.64], R33 ;  /* 0x0000002102003986 */ /* 0x000fe2000c10111e */
[----:B------:R-:W-:Y:S02]  /*a240*/  LOP3.LUT R26, R130, 0x28, R131, 0xfe, !PT ;  /* 0x00000028821a7812 */ /* 0x000fe400078efe83 */
[----:B------:R-:W-:Y:S01]  /*a250*/  ISETP.LT.AND P4, PT, R27, UR9, !P0 ;  /* 0x000000091b007c0c */ /* 0x000fe2000c781270 */
[----:B------:R1:W-:Y:S01]  /*a260*/  @P1 STG.E.U8 desc[UR30][R12.64], R31 ;  /* 0x0000001f0c001986 */ /* 0x0003e2000c10111e */
[----:B------:R-:W-:Y:S01]  /*a270*/  ISETP.LT.AND P1, PT, R25, UR9, !P0 ;  /* 0x0000000919007c0c */ /* 0x000fe2000c721270 */
[----:B------:R-:W-:Y:S01]  /*a280*/  IMAD R27, R27, UR4, RZ ;  /* 0x000000041b1b7c24 */ /* 0x000fe2000f8e02ff */
[----:B------:R-:W-:Y:S01]  /*a290*/  LEA.HI.X.SX32 R15, R28, R46, 0x1, P6 ;  /* 0x0000002e1c0f7211 */ /* 0x000fe200030f0eff */
[----:B------:R-:W-:Y:S01]  /*a2a0*/  IMAD R25, R25, UR4, RZ ;  /* 0x0000000419197c24 */ /* 0x000fe2000f8e02ff */
[----:B------:R-:W-:-:S02]  /*a2b0*/  PRMT R29, R6, 0x7772, RZ ;  /* 0x00007772061d7816 */ /* 0x000fc400000000ff */
[C---:B------:R-:W-:Y:S01]  /*a2c0*/  ISETP.LT.AND P3, PT, R26.reuse, UR9, !P0 ;  /* 0x000000091a007c0c */ /* 0x040fe2000c761270 */
[----:B------:R-:W-:Y:S01]  /*a2d0*/  IMAD R26, R26, UR4, RZ ;  /* 0x000000041a1a7c24 */ /* 0x000fe2000f8e02ff */
[-C--:B0-----:R-:W-:Y:S01]  /*a2e0*/  IADD3 R16, P5, R27, R44.reuse, RZ ;  /* 0x0000002c1b107210 */ /* 0x081fe20007fbe0ff */
[----:B------:R0:W-:Y:S01]  /*a2f0*/  @P2 STG.E.U8 desc[UR30][R14.64], R29 ;  /* 0x0000001d0e002986 */ /* 0x0001e2000c10111e */
[----:B------:R-:W-:Y:S02]  /*a300*/  LOP3.LUT R24, R130, 0x2c, R131, 0xfe, !PT ;  /* 0x0000002c82187812 */ /* 0x000fe400078efe83 */
[-C--:B-1----:R-:W-:Y:S02]  /*a310*/  IADD3 R12, P2, R25, R44.reuse, RZ ;  /* 0x0000002c190c7210 */ /* 0x082fe40007f5e0ff */
[----:B------:R-:W-:Y:S02]  /*a320*/  IADD3 R2, P6, R26, R44, RZ ;  /* 0x0000002c1a027210 */ /* 0x000fe40007fde0ff */
[----:B------:R-:W-:-:S02]  /*a330*/  LEA.HI.X.SX32 R17, R27, R46, 0x1, P5 ;  /* 0x0000002e1b117211 */ /* 0x000fc400028f0eff */
[-C--:B------:R-:W-:Y:S02]  /*a340*/  LEA.HI.X.SX32 R13, R25, R46.reuse, 0x1, P2 ;  /* 0x0000002e190d7211 */ /* 0x080fe400010f0eff */
[----:B------:R-:W-:Y:S02]  /*a350*/  PRMT R27, R7, 0x7772, RZ ;  /* 0x00007772071b7816 */ /* 0x000fe400000000ff */
[C---:B------:R-:W-:Y:S01]  /*a360*/  ISETP.LT.AND P2, PT, R24.reuse, UR9, !P0 ;  /* 0x0000000918007c0c */ /* 0x040fe2000c741270 */
[----:B------:R-:W-:Y:S01]  /*a370*/  IMAD R24, R24, UR4, RZ ;  /* 0x0000000418187c24 */ /* 0x000fe2000f8e02ff */
[----:B------:R-:W-:Y:S02]  /*a380*/  LEA.HI.X.SX32 R3, R26, R46, 0x1, P6 ;  /* 0x0000002e1a037211 */ /* 0x000fe400030f0eff */
[----:B------:R-:W-:Y:S02]  /*a390*/  PRMT R31, R8, 0x7772, RZ ;  /* 0x00007772081f7816 */ /* 0x000fe400000000ff */
[----:B------:R-:W-:Y:S01]  /*a3a0*/  PRMT R25, R9, 0x7772, RZ ;  /* 0x0000777209197816 */ /* 0x000fe200000000ff */
[----:B------:R1:W-:Y:S01]  /*a3b0*/  @P4 STG.E.U8 desc[UR30][R16.64], R27 ;  /* 0x0000001b10004986 */ /* 0x0003e2000c10111e */
[----:B------:R-:W-:-:S02]  /*a3c0*/  LOP3.LUT R23, R130, 0x2e, R131, 0xfe, !PT ;  /* 0x0000002e82177812 */ /* 0x000fc400078efe83 */
[C-C-:B------:R-:W-:Y:S01]  /*a3d0*/  LOP3.LUT R22, R130.reuse, 0x30, R131.reuse, 0xfe, !PT ;  /* 0x0000003082167812 */ /* 0x140fe200078efe83 */
[----:B------:R2:W-:Y:S01]  /*a3e0*/  @P3 STG.E.U8 desc[UR30][R2.64], R31 ;  /* 0x0000001f02003986 */ /* 0x0005e2000c10111e */
[----:B------:R-:W-:Y:S02]  /*a3f0*/  LOP3.LUT R21, R130, 0x32, R131, 0xfe, !PT ;  /* 0x0000003282157812 */ /* 0x000fe400078efe83 */
[----:B0-----:R-:W-:Y:S01]  /*a400*/  IADD3 R14, P5, R24, R44, RZ ;  /* 0x0000002c180e7210 */ /* 0x001fe20007fbe0ff */
[----:B------:R0:W-:Y:S01]  /*a410*/  @P1 STG.E.U8 desc[UR30][R12.64], R25 ;  /* 0x000000190c001986 */ /* 0x0001e2000c10111e */
[C---:B------:R-:W-:Y:S01]  /*a420*/  ISETP.LT.AND P1, PT, R23.reuse, UR9, !P0 ;  /* 0x0000000917007c0c */ /* 0x040fe2000c721270 */
[----:B------:R-:W-:Y:S01]  /*a430*/  IMAD R23, R23, UR4, RZ ;  /* 0x0000000417177c24 */ /* 0x000fe2000f8e02ff */
[C---:B------:R-:W-:Y:S01]  /*a440*/  ISETP.LT.AND P3, PT, R22.reuse, UR9, !P0 ;  /* 0x0000000916007c0c */ /* 0x040fe2000c761270 */
[----:B------:R-:W-:Y:S01]  /*a450*/  IMAD R22, R22, UR4, RZ ;  /* 0x0000000416167c24 */ /* 0x000fe2000f8e02ff */
[C---:B------:R-:W-:Y:S01]  /*a460*/  ISETP.LT.AND P4, PT, R21.reuse, UR9, !P0 ;  /* 0x0000000915007c0c */ /* 0x040fe2000c781270 */
[----:B------:R-:W-:Y:S01]  /*a470*/  IMAD R21, R21, UR4, RZ ;  /* 0x0000000415157c24 */ /* 0x000fe2000f8e02ff */
[----:B------:R-:W-:-:S02]  /*a480*/  LEA.HI.X.SX32 R15, R24, R46, 0x1, P5 ;  /* 0x0000002e180f7211 */ /* 0x000fc400028f0eff */
[----:B-1----:R-:W-:Y:S02]  /*a490*/  PRMT R27, R10, 0x7772, RZ ;  /* 0x000077720a1b7816 */ /* 0x002fe400000000ff */
[-C--:B--2---:R-:W-:Y:S02]  /*a4a0*/  IADD3 R2, P6, R23, R44.reuse, RZ ;  /* 0x0000002c17027210 */ /* 0x084fe40007fde0ff */
[-C--:B0-----:R-:W-:Y:S01]  /*a4b0*/  IADD3 R12, P5, R22, R44.reuse, RZ ;  /* 0x0000002c160c7210 */ /* 0x081fe20007fbe0ff */
[----:B------:R-:W-:Y:S01]  /*a4c0*/  @P2 STG.E.U8 desc[UR30][R14.64], R27 ;  /* 0x0000001b0e002986 */ /* 0x000fe2000c10111e */
[----:B------:R-:W-:Y:S02]  /*a4d0*/  IADD3 R16, P2, R21, R44, RZ ;  /* 0x0000002c15107210 */ /* 0x000fe40007f5e0ff */
[----:B------:R-:W-:Y:S02]  /*a4e0*/  LEA.HI.X.SX32 R3, R23, R46, 0x1, P6 ;  /* 0x0000002e17037211 */ /* 0x000fe400030f0eff */
[----:B------:R-:W-:-:S02]  /*a4f0*/  PRMT R25, R11, 0x7772, RZ ;  /* 0x000077720b197816 */ /* 0x000fc400000000ff */
[-C--:B------:R-:W-:Y:S02]  /*a500*/  LEA.HI.X.SX32 R13, R22, R46.reuse, 0x1, P5 ;  /* 0x0000002e160d7211 */ /* 0x080fe400028f0eff */
[----:B------:R-:W-:Y:S02]  /*a510*/  PRMT R23, R4, 0x7773, RZ ;  /* 0x0000777304177816 */ /* 0x000fe400000000ff */
[----:B------:R-:W-:Y:S02]  /*a520*/  LEA.HI.X.SX32 R17, R21, R46, 0x1, P2 ;  /* 0x0000002e15117211 */ /* 0x000fe400010f0eff */
[----:B------:R-:W-:Y:S01]  /*a530*/  PRMT R5, R5, 0x7773, RZ ;  /* 0x0000777305057816 */ /* 0x000fe200000000ff */
[----:B------:R-:W-:Y:S01]  /*a540*/  @P1 STG.E.U8 desc[UR30][R2.64], R25 ;  /* 0x0000001902001986 */ /* 0x000fe2000c10111e */
[----:B------:R-:W-:-:S03]  /*a550*/  LOP3.LUT R19, R130, 0x36, R131, 0xfe, !PT ;  /* 0x0000003682137812 */ /* 0x000fc600078efe83 */
[----:B------:R0:W-:Y:S01]  /*a560*/  @P3 STG.E.U8 desc[UR30][R12.64], R23 ;  /* 0x000000170c003986 */ /* 0x0001e2000c10111e */
[----:B------:R-:W-:-:S03]  /*a570*/  LOP3.LUT R18, R130, 0x38, R131, 0xfe, !PT ;  /* 0x0000003882127812 */ /* 0x000fc600078efe83 */
[----:B------:R1:W-:Y:S01]  /*a580*/  @P4 STG.E.U8 desc[UR30][R16.64], R5 ;  /* 0x0000000510004986 */ /* 0x0003e2000c10111e */
[C---:B------:R-:W-:Y:S01]  /*a590*/  ISETP.LT.AND P4, PT, R19.reuse, UR9, !P0 ;  /* 0x0000000913007c0c */ /* 0x040fe2000c781270 */
[----:B------:R-:W-:Y:S01]  /*a5a0*/  IMAD R19, R19, UR4, RZ ;  /* 0x0000000413137c24 */ /* 0x000fe2000f8e02ff */
[C-C-:B------:R-:W-:Y:S02]  /*a5b0*/  LOP3.LUT R48, R130.reuse, 0x3c, R131.reuse, 0xfe, !PT ;  /* 0x0000003c82307812 */ /* 0x140fe400078efe83 */
[--C-:B------:R-:W-:Y:S02]  /*a5c0*/  LOP3.LUT R20, R130, 0x34, R131.reuse, 0xfe, !PT ;  /* 0x0000003482147812 */ /* 0x100fe400078efe83 */
[C---:B------:R-:W-:Y:S01]  /*a5d0*/  ISETP.LT.AND P3, PT, R18.reuse, UR9, !P0 ;  /* 0x0000000912007c0c */ /* 0x040fe2000c761270 */
[----:B------:R-:W-:Y:S01]  /*a5e0*/  IMAD R18, R18, UR4, RZ ;  /* 0x0000000412127c24 */ /* 0x000fe2000f8e02ff */
[----:B------:R-:W-:Y:S01]  /*a5f0*/  IADD3 R4, P1, R19, R44, RZ ;  /* 0x0000002c13047210 */ /* 0x000fe20007f3e0ff */
[----:B------:R-:W-:Y:S01]  /*a600*/  IMAD R21, R48, UR4, RZ ;  /* 0x0000000430157c24 */ /* 0x000fe2000f8e02ff */
[C---:B------:R-:W-:Y:S01]  /*a610*/  ISETP.LT.AND P5, PT, R20.reuse, UR9, !P0 ;  /* 0x0000000914007c0c */ /* 0x040fe2000c7a1270 */
[----:B------:R-:W-:Y:S01]  /*a620*/  IMAD R20, R20, UR4, RZ ;  /* 0x0000000414147c24 */ /* 0x000fe2000f8e02ff */
[----:B------:R-:W-:-:S02]  /*a630*/  LOP3.LUT R0, R130, 0x3a, R131, 0xfe, !PT ;  /* 0x0000003a82007812 */ /* 0x000fc400078efe83 */
[----:B0-----:R-:W-:Y:S02]  /*a640*/  IADD3 R12, P2, R18, R44, RZ ;  /* 0x0000002c120c7210 */ /* 0x001fe40007f5e0ff */
[----:B-1----:R-:W-:Y:S02]  /*a650*/  LEA.HI.X.SX32 R5, R19, R46, 0x1, P1 ;  /* 0x0000002e13057211 */ /* 0x002fe400008f0eff */
[-C--:B------:R-:W-:Y:S01]  /*a660*/  IADD3 R16, P1, R21, R44.reuse, RZ ;  /* 0x0000002c15107210 */ /* 0x080fe20007f3e0ff */
[----:B------:R-:W-:Y:S01]  /*a670*/  IMAD R15, R0, UR4, RZ ;  /* 0x00000004000f7c24 */ /* 0x000fe2000f8e02ff */
[----:B------:R-:W-:Y:S02]  /*a680*/  LOP3.LUT R130, R130, 0x3e, R131, 0xfe, !PT ;  /* 0x0000003e82827812 */ /* 0x000fe400078efe83 */
[----:B------:R-:W-:Y:S02]  /*a690*/  IADD3 R2, P6, R20, R44, RZ ;  /* 0x0000002c14027210 */ /* 0x000fe40007fde0ff */
[----:B------:R-:W-:-:S02]  /*a6a0*/  LEA.HI.X.SX32 R13, R18, R46, 0x1, P2 ;  /* 0x0000002e120d7211 */ /* 0x000fc400010f0eff */
[----:B------:R-:W-:Y:S02]  /*a6b0*/  ISETP.LT.AND P2, PT, R0, UR9, !P0 ;  /* 0x0000000900007c0c */ /* 0x000fe4000c741270 */
[-C--:B------:R-:W-:Y:S02]  /*a6c0*/  LEA.HI.X.SX32 R17, R21, R46.reuse, 0x1, P1 ;  /* 0x0000002e15117211 */ /* 0x080fe400008f0eff */
[----:B------:R-:W-:Y:S02]  /*a6d0*/  ISETP.LT.AND P1, PT, R48, UR9, !P0 ;  /* 0x0000000930007c0c */ /* 0x000fe4000c721270 */
[----:B------:R-:W-:Y:S02]  /*a6e0*/  ISETP.LT.AND P0, PT, R130, UR9, !P0 ;  /* 0x0000000982007c0c */ /* 0x000fe4000c701270 */
[----:B------:R-:W-:Y:S02]  /*a6f0*/  LEA.HI.X.SX32 R3, R20, R46, 0x1, P6 ;  /* 0x0000002e14037211 */ /* 0x000fe400030f0eff */
[----:B------:R-:W-:-:S02]  /*a700*/  IADD3 R14, P6, R15, R44, RZ ;  /* 0x0000002c0f0e7210 */ /* 0x000fc40007fde0ff */
[----:B------:R-:W-:Y:S02]  /*a710*/  PRMT R21, R6, 0x7773, RZ ;  /* 0x0000777306157816 */ /* 0x000fe400000000ff */
[----:B------:R-:W-:Y:S01]  /*a720*/  PRMT R7, R7, 0x7773, RZ ;  /* 0x0000777307077816 */ /* 0x000fe200000000ff */
[----:B------:R-:W-:Y:S01]  /*a730*/  IMAD R22, R130, UR4, RZ ;  /* 0x0000000482167c24 */ /* 0x000fe2000f8e02ff */
[----:B------:R-:W-:Y:S02]  /*a740*/  PRMT R25, R8, 0x7773, RZ ;  /* 0x0000777308197816 */ /* 0x000fe400000000ff */
[----:B------:R-:W-:Y:S02]  /*a750*/  LEA.HI.X.SX32 R15, R15, R46, 0x1, P6 ;  /* 0x0000002e0f0f7211 */ /* 0x000fe400030f0eff */
[----:B------:R-:W-:Y:S01]  /*a760*/  PRMT R23, R9, 0x7773, RZ ;  /* 0x0000777309177816 */ /* 0x000fe200000000ff */
[----:B------:R0:W-:Y:S01]  /*a770*/  @P5 STG.E.U8 desc[UR30][R2.64], R21 ;  /* 0x0000001502005986 */ /* 0x0001e2000c10111e */
[----:B------:R-:W-:-:S03]  /*a780*/  PRMT R9, R10, 0x7773, RZ ;  /* 0x000077730a097816 */ /* 0x000fc600000000ff */
[----:B------:R0:W-:Y:S01]  /*a790*/  @P4 STG.E.U8 desc[UR30][R4.64], R7 ;  /* 0x0000000704004986 */ /* 0x0001e2000c10111e */
[----:B------:R-:W-:-:S03]  /*a7a0*/  IADD3 R18, P6, R22, R44, RZ ;  /* 0x0000002c16127210 */ /* 0x000fc60007fde0ff */
[----:B------:R0:W-:Y:S04]  /*a7b0*/  @P3 STG.E.U8 desc[UR30][R12.64], R25 ;  /* 0x000000190c003986 */ /* 0x0001e8000c10111e */
[----:B------:R0:W-:Y:S01]  /*a7c0*/  @P2 STG.E.U8 desc[UR30][R14.64], R23 ;  /* 0x000000170e002986 */ /* 0x0001e2000c10111e */
[----:B------:R-:W-:-:S03]  /*a7d0*/  LEA.HI.X.SX32 R19, R22, R46, 0x1, P6 ;  /* 0x0000002e16137211 */ /* 0x000fc600030f0eff */
[----:B------:R0:W-:Y:S01]  /*a7e0*/  @P1 STG.E.U8 desc[UR30][R16.64], R9 ;  /* 0x0000000910001986 */ /* 0x0001e2000c10111e */
[----:B------:R-:W-:Y:S01]  /*a7f0*/  PRMT R11, R11, 0x7773, RZ ;  /* 0x000077730b0b7816 */ /* 0x000fe200000000ff */
[----:B------:R-:W-:Y:S06]  /*a800*/  @!P0 EXIT ;  /* 0x000000000000894d */ /* 0x000fec0003800000 */
[----:B------:R-:W-:Y:S01]  /*a810*/  STG.E.U8 desc[UR30][R18.64], R11 ;  /* 0x0000000b12007986 */ /* 0x000fe2000c10111e */
[----:B------:R-:W-:Y:S05]  /*a820*/  EXIT ;  /* 0x000000000000794d */ /* 0x000fea0003800000 */
.L_x_3:
[----:B------:R-:W-:-:S00]  /*a830*/  BRA `(.L_x_3) ;  /* 0xfffffffc00fc7947 */ /* 0x000fc0000383ffff */
[----:B------:R-:W-:-:S00]  /*a840*/  NOP ;  /* 0x0000000000007918 */ /* 0x000fc00000000000 */
        /* <DEDUP_REMOVED lines=11> */
.L_x_4:


//--------------------- .nv.shared.matmul_kernel  --------------------------
	.section	.nv.shared.matmul_kernel,"aw",@nobits
	.sectionflags	@""
	.align	16
	.zero		1024


//--------------------- .nv.shared.reserved.0     --------------------------
	.section	.nv.shared.reserved.0,"aw",@nobits
	.weak		__nv_reservedSMEM_offset_0_alias
	.size		__nv_reservedSMEM_offset_0_alias, 0, 0
	.other		__nv_reservedSMEM_offset_0_alias,@"STO_CUDA_RESERVED_SHARED STV_DEFAULT"
__nv_reservedSMEM_offset_0_alias:
	.zero		0


//--------------------- .nv.constant0.matmul_kernel --------------------------
	.section	.nv.constant0.matmul_kernel,"a",@progbits
	.sectionflags	@""
	.align	4
.nv.constant0.matmul_kernel:
	.zero		608


//--------------------- SYMBOLS --------------------------

	.type		.nv.reservedSmem.offset0,@object
	.size		.nv.reservedSmem.offset0,0x4
